// auto-generated by cutlass_sweep.gemm — config: {"arch": "sm_100", "cluster_m": 1, "cluster_n": 2, "dtype": "e4m3", "stages": 3, "tile_k": 32, "tile_m": 64, "tile_n": 256}
#include "cutlass/cutlass.h"
#include "cutlass/gemm/collective/collective_builder.hpp"
#include "cutlass/gemm/device/gemm_universal_adapter.h"
#include "cutlass/gemm/kernel/gemm_universal.hpp"
#include "cutlass/epilogue/collective/collective_builder.hpp"

using ElemA = cutlass::float_e4m3_t;
using ElemB = cutlass::float_e4m3_t;
using ElemCD = cutlass::float_e4m3_t;
using Acc  = float;
using TileShape    = cute::Shape<cute::_64, cute::_256, cute::_32>;
using ClusterShape = cute::Shape<cute::_1, cute::_2, cute::_1>;

using CollectiveEpilogue = typename cutlass::epilogue::collective::CollectiveBuilder<
    cutlass::arch::Sm100, cutlass::arch::OpClassTensorOp,
    TileShape, ClusterShape,
    cutlass::epilogue::collective::EpilogueTileAuto,
    Acc, Acc,
    ElemCD, cutlass::layout::RowMajor, 128 / cutlass::sizeof_bits<ElemCD>::value,
    ElemCD, cutlass::layout::RowMajor, 128 / cutlass::sizeof_bits<ElemCD>::value,
    cutlass::epilogue::collective::EpilogueScheduleAuto
  >::CollectiveOp;

using CollectiveMainloop = typename cutlass::gemm::collective::CollectiveBuilder<
    cutlass::arch::Sm100, cutlass::arch::OpClassTensorOp,
    ElemA, cutlass::layout::RowMajor, 128 / cutlass::sizeof_bits<ElemA>::value,
    ElemB, cutlass::layout::ColumnMajor, 128 / cutlass::sizeof_bits<ElemB>::value,
    Acc,
    TileShape, ClusterShape,
    cutlass::gemm::collective::StageCount<3>,
    cutlass::gemm::collective::KernelScheduleAuto
  >::CollectiveOp;

using GemmKernel = cutlass::gemm::kernel::GemmUniversal<
    cute::Shape<int,int,int,int>,
    CollectiveMainloop,
    CollectiveEpilogue
>;
using Gemm = cutlass::gemm::device::GemmUniversalAdapter<GemmKernel>;

// Force the device kernel symbol into the cubin without needing a host main.
auto* _anchor = &cutlass::device_kernel<GemmKernel>;


// ===== COMPILED SASS (sm_100a) =====

	.target	sm_100a

	.elftype	@"ET_EXEC"


//--------------------- .note.nv.tkinfo           --------------------------
	.section	.note.nv.tkinfo,"",@"SHT_NOTE"
	.sectionflags	@"SHF_NOTE_NV_TKINFO"
	.tkinfo
        /*0018*/ 	.word	0x00000002
        /*0030*/ 	.string	""
        /*0030*/ 	.string	"ptxas"
        /*0030*/ 	.string	"Cuda compilation tools, release 13.0, V13.0.88"
        /*0030*/ 	.string	"Build cuda_13.0.r13.0/compiler.36424714_0"
        /*0030*/ 	.string	"-arch sm_100a -m 64 "



//--------------------- .note.nv.cuinfo           --------------------------
	.section	.note.nv.cuinfo,"",@"SHT_NOTE"
	.sectionflags	@"SHF_NOTE_NV_CUINFO"
        /*0018*/ 	.short	0x0002
        /*001a*/ 	.short	0x0064
        /*001c*/ 	.short	0x0082
	.zero		2


//--------------------- .nv.info                  --------------------------
	.section	.nv.info,"",@"SHT_CUDA_INFO"
	.align	4


	//----- nvinfo : EIATTR_REGCOUNT
	.align		4
        /*0000*/ 	.byte	0x04, 0x2f
        /*0002*/ 	.short	(.L_20 - .L_19)
	.align		4
.L_19:
        /*0004*/ 	.word	index@(_ZN7cutlass13device_kernelINS_4gemm6kernel13GemmUniversalIN4cute5tupleIJiiiiEEENS1_10collective13CollectiveMmaINS1_35MainloopSm100TmaUmmaWarpSpecializedILi3ELi2ELi4ENS5_IJNS4_1CILi1EEENSA_ILi2EEESB_EEEEENS5_IJNSA_ILi64EEENSA_ILi256EEENSA_ILi32EEEEEENS_12float_e4m3_tENS5_IJlSB_lEEESJ_SK_NS4_8TiledMMAINS4_8MMA_AtomIJNS4_10MMA_TraitsINS4_19SM100_MMA_F8F6F4_SSEJSJ_SJ_fSF_SG_NS4_17integral_constantINS4_4UMMA5MajorELSR_0EEESS_NSP_INSQ_7ScaleInELST_0EEESU_EEEEEENS4_6LayoutINS5_IJSB_SB_SB_EEENS5_IJNSA_ILi0EEESZ_SZ_EEEEENS5_IJNS4_10UnderscoreES12_S12_EEEEENS4_23SM90_TMA_LOAD_MULTICASTENS4_14ComposedLayoutINS4_7SwizzleILi1ELi4ELi3EEENS4_18smem_ptr_flag_bitsILi8EEENSX_INS5_IJNSA_ILi8EEESH_EEENS5_IJSH_SB_EEEEEEEvNS4_8identityENS4_13SM90_TMA_LOADES1F_vS1G_EENS_8epilogue10collective18CollectiveEpilogueINS1J_23Sm100TmaWarpSpecializedILi4ELi2ELi32ELb0ELb0EEEJSI_NS5_IJNSX_ISF_SB_EES1O_EEESJ_SK_SJ_SK_NS1J_6fusion15FusionCallbacksIS1N_NS1Q_17LinearCombinationISJ_fSJ_fLNS_15FloatRoundStyleE2EEESI_S1P_JEEENS4_5SM1004TMEM4LOAD26SM100_TMEM_LOAD_16dp32b32xES1H_NS16_INS17_ILi2ELi4ELi3EEES1A_NSX_INS5_IJS1B_SF_EEENS5_IJSF_SB_EEEEEEENS4_39AutoVectorizingCopyWithAssumedAlignmentILi128EEENS4_14SM90_TMA_STOREES24_S26_S26_EEEvvEEEEvNT_6ParamsE)
        /*0008*/ 	.word	0x00000075


	//----- nvinfo : EIATTR_FRAME_SIZE
	.align		4
.L_20:
        /*000c*/ 	.byte	0x04, 0x11
        /*000e*/ 	.short	(.L_22 - .L_21)
	.align		4
.L_21:
        /*0010*/ 	.word	index@($__internal_2_$__cuda_sm10x_tcgen05_guardrail_trap_unallocated_columns_being_dealloced)
        /*0014*/ 	.word	0x00000000


	//----- nvinfo : EIATTR_FRAME_SIZE
	.align		4
.L_22:
        /*0018*/ 	.byte	0x04, 0x11
        /*001a*/ 	.short	(.L_24 - .L_23)
	.align		4
.L_23:
        /*001c*/ 	.word	index@($__internal_1_$__cuda_sm10x_tcgen05_guardrail_trap_phase_invalid_during_alloc)
        /*0020*/ 	.word	0x00000000


	//----- nvinfo : EIATTR_FRAME_SIZE
	.align		4
.L_24:
        /*0024*/ 	.byte	0x04, 0x11
        /*0026*/ 	.short	(.L_26 - .L_25)
	.align		4
.L_25:
        /*0028*/ 	.word	index@($__internal_0_$__cuda_sm10x_tcgen05_guardrail_trap_col_being_dealloced_not_returned_by_alloc)
        /*002c*/ 	.word	0x00000000


	//----- nvinfo : EIATTR_FRAME_SIZE
	.align		4
.L_26:
        /*0030*/ 	.byte	0x04, 0x11
        /*0032*/ 	.short	(.L_28 - .L_27)
	.align		4
.L_27:
        /*0034*/ 	.word	index@(_ZN7cutlass13device_kernelINS_4gemm6kernel13GemmUniversalIN4cute5tupleIJiiiiEEENS1_10collective13CollectiveMmaINS1_35MainloopSm100TmaUmmaWarpSpecializedILi3ELi2ELi4ENS5_IJNS4_1CILi1EEENSA_ILi2EEESB_EEEEENS5_IJNSA_ILi64EEENSA_ILi256EEENSA_ILi32EEEEEENS_12float_e4m3_tENS5_IJlSB_lEEESJ_SK_NS4_8TiledMMAINS4_8MMA_AtomIJNS4_10MMA_TraitsINS4_19SM100_MMA_F8F6F4_SSEJSJ_SJ_fSF_SG_NS4_17integral_constantINS4_4UMMA5MajorELSR_0EEESS_NSP_INSQ_7ScaleInELST_0EEESU_EEEEEENS4_6LayoutINS5_IJSB_SB_SB_EEENS5_IJNSA_ILi0EEESZ_SZ_EEEEENS5_IJNS4_10UnderscoreES12_S12_EEEEENS4_23SM90_TMA_LOAD_MULTICASTENS4_14ComposedLayoutINS4_7SwizzleILi1ELi4ELi3EEENS4_18smem_ptr_flag_bitsILi8EEENSX_INS5_IJNSA_ILi8EEESH_EEENS5_IJSH_SB_EEEEEEEvNS4_8identityENS4_13SM90_TMA_LOADES1F_vS1G_EENS_8epilogue10collective18CollectiveEpilogueINS1J_23Sm100TmaWarpSpecializedILi4ELi2ELi32ELb0ELb0EEEJSI_NS5_IJNSX_ISF_SB_EES1O_EEESJ_SK_SJ_SK_NS1J_6fusion15FusionCallbacksIS1N_NS1Q_17LinearCombinationISJ_fSJ_fLNS_15FloatRoundStyleE2EEESI_S1P_JEEENS4_5SM1004TMEM4LOAD26SM100_TMEM_LOAD_16dp32b32xES1H_NS16_INS17_ILi2ELi4ELi3EEES1A_NSX_INS5_IJS1B_SF_EEENS5_IJSF_SB_EEEEEEENS4_39AutoVectorizingCopyWithAssumedAlignmentILi128EEENS4_14SM90_TMA_STOREES24_S26_S26_EEEvvEEEEvNT_6ParamsE)
        /*0038*/ 	.word	0x00000000


	//----- nvinfo : EIATTR_MIN_STACK_SIZE
	.align		4
.L_28:
        /*003c*/ 	.byte	0x04, 0x12
        /*003e*/ 	.short	(.L_30 - .L_29)
	.align		4
.L_29:
        /*0040*/ 	.word	index@(_ZN7cutlass13device_kernelINS_4gemm6kernel13GemmUniversalIN4cute5tupleIJiiiiEEENS1_10collective13CollectiveMmaINS1_35MainloopSm100TmaUmmaWarpSpecializedILi3ELi2ELi4ENS5_IJNS4_1CILi1EEENSA_ILi2EEESB_EEEEENS5_IJNSA_ILi64EEENSA_ILi256EEENSA_ILi32EEEEEENS_12float_e4m3_tENS5_IJlSB_lEEESJ_SK_NS4_8TiledMMAINS4_8MMA_AtomIJNS4_10MMA_TraitsINS4_19SM100_MMA_F8F6F4_SSEJSJ_SJ_fSF_SG_NS4_17integral_constantINS4_4UMMA5MajorELSR_0EEESS_NSP_INSQ_7ScaleInELST_0EEESU_EEEEEENS4_6LayoutINS5_IJSB_SB_SB_EEENS5_IJNSA_ILi0EEESZ_SZ_EEEEENS5_IJNS4_10UnderscoreES12_S12_EEEEENS4_23SM90_TMA_LOAD_MULTICASTENS4_14ComposedLayoutINS4_7SwizzleILi1ELi4ELi3EEENS4_18smem_ptr_flag_bitsILi8EEENSX_INS5_IJNSA_ILi8EEESH_EEENS5_IJSH_SB_EEEEEEEvNS4_8identityENS4_13SM90_TMA_LOADES1F_vS1G_EENS_8epilogue10collective18CollectiveEpilogueINS1J_23Sm100TmaWarpSpecializedILi4ELi2ELi32ELb0ELb0EEEJSI_NS5_IJNSX_ISF_SB_EES1O_EEESJ_SK_SJ_SK_NS1J_6fusion15FusionCallbacksIS1N_NS1Q_17LinearCombinationISJ_fSJ_fLNS_15FloatRoundStyleE2EEESI_S1P_JEEENS4_5SM1004TMEM4LOAD26SM100_TMEM_LOAD_16dp32b32xES1H_NS16_INS17_ILi2ELi4ELi3EEES1A_NSX_INS5_IJS1B_SF_EEENS5_IJSF_SB_EEEEEEENS4_39AutoVectorizingCopyWithAssumedAlignmentILi128EEENS4_14SM90_TMA_STOREES24_S26_S26_EEEvvEEEEvNT_6ParamsE)
        /*0044*/ 	.word	0x00000000
.L_30:


//--------------------- .nv.compat                --------------------------
	.section	.nv.compat,"",@"SHT_CUDA_COMPAT_INFO"
	.align	4
        /*0000*/ 	.byte	0x02, 0x09, 0x01, 0x00, 0x02, 0x02, 0x02, 0x00, 0x02, 0x05, 0x05, 0x00, 0x03, 0x07, 0x01, 0x01
        /*0010*/ 	.byte	0x02, 0x03, 0x01, 0x00, 0x02, 0x06, 0x01, 0x00, 0x04, 0x0b, 0x08, 0x00, 0x09, 0x00, 0x00, 0x00
        /*0020*/ 	.byte	0x00, 0x00, 0x00, 0x00


//--------------------- .nv.info._ZN7cutlass13device_kernelINS_4gemm6kernel13GemmUniversalIN4cute5tupleIJiiiiEEENS1_10collective13CollectiveMmaINS1_35MainloopSm100TmaUmmaWarpSpecializedILi3ELi2ELi4ENS5_IJNS4_1CILi1EEENSA_ILi2EEESB_EEEEENS5_IJNSA_ILi64EEENSA_ILi256EEENSA_ILi32EEEEEENS_12float_e4m3_tENS5_IJlSB_lEEESJ_SK_NS4_8TiledMMAINS4_8MMA_AtomIJNS4_10MMA_TraitsINS4_19SM100_MMA_F8F6F4_SSEJSJ_SJ_fSF_SG_NS4_17integral_constantINS4_4UMMA5MajorELSR_0EEESS_NSP_INSQ_7ScaleInELST_0EEESU_EEEEEENS4_6LayoutINS5_IJSB_SB_SB_EEENS5_IJNSA_ILi0EEESZ_SZ_EEEEENS5_IJNS4_10UnderscoreES12_S12_EEEEENS4_23SM90_TMA_LOAD_MULTICASTENS4_14ComposedLayoutINS4_7SwizzleILi1ELi4ELi3EEENS4_18smem_ptr_flag_bitsILi8EEENSX_INS5_IJNSA_ILi8EEESH_EEENS5_IJSH_SB_EEEEEEEvNS4_8identityENS4_13SM90_TMA_LOADES1F_vS1G_EENS_8epilogue10collective18CollectiveEpilogueINS1J_23Sm100TmaWarpSpecializedILi4ELi2ELi32ELb0ELb0EEEJSI_NS5_IJNSX_ISF_SB_EES1O_EEESJ_SK_SJ_SK_NS1J_6fusion15FusionCallbacksIS1N_NS1Q_17LinearCombinationISJ_fSJ_fLNS_15FloatRoundStyleE2EEESI_S1P_JEEENS4_5SM1004TMEM4LOAD26SM100_TMEM_LOAD_16dp32b32xES1H_NS16_INS17_ILi2ELi4ELi3EEES1A_NSX_INS5_IJS1B_SF_EEENS5_IJSF_SB_EEEEEEENS4_39AutoVectorizingCopyWithAssumedAlignmentILi128EEENS4_14SM90_TMA_STOREES24_S26_S26_EEEvvEEEEvNT_6ParamsE --------------------------
	.section	.nv.info._ZN7cutlass13device_kernelINS_4gemm6kernel13GemmUniversalIN4cute5tupleIJiiiiEEENS1_10collective13CollectiveMmaINS1_35MainloopSm100TmaUmmaWarpSpecializedILi3ELi2ELi4ENS5_IJNS4_1CILi1EEENSA_ILi2EEESB_EEEEENS5_IJNSA_ILi64EEENSA_ILi256EEENSA_ILi32EEEEEENS_12float_e4m3_tENS5_IJlSB_lEEESJ_SK_NS4_8TiledMMAINS4_8MMA_AtomIJNS4_10MMA_TraitsINS4_19SM100_MMA_F8F6F4_SSEJSJ_SJ_fSF_SG_NS4_17integral_constantINS4_4UMMA5MajorELSR_0EEESS_NSP_INSQ_7ScaleInELST_0EEESU_EEEEEENS4_6LayoutINS5_IJSB_SB_SB_EEENS5_IJNSA_ILi0EEESZ_SZ_EEEEENS5_IJNS4_10UnderscoreES12_S12_EEEEENS4_23SM90_TMA_LOAD_MULTICASTENS4_14ComposedLayoutINS4_7SwizzleILi1ELi4ELi3EEENS4_18smem_ptr_flag_bitsILi8EEENSX_INS5_IJNSA_ILi8EEESH_EEENS5_IJSH_SB_EEEEEEEvNS4_8identityENS4_13SM90_TMA_LOADES1F_vS1G_EENS_8epilogue10collective18CollectiveEpilogueINS1J_23Sm100TmaWarpSpecializedILi4ELi2ELi32ELb0ELb0EEEJSI_NS5_IJNSX_ISF_SB_EES1O_EEESJ_SK_SJ_SK_NS1J_6fusion15FusionCallbacksIS1N_NS1Q_17LinearCombinationISJ_fSJ_fLNS_15FloatRoundStyleE2EEESI_S1P_JEEENS4_5SM1004TMEM4LOAD26SM100_TMEM_LOAD_16dp32b32xES1H_NS16_INS17_ILi2ELi4ELi3EEES1A_NSX_INS5_IJS1B_SF_EEENS5_IJSF_SB_EEEEEEENS4_39AutoVectorizingCopyWithAssumedAlignmentILi128EEENS4_14SM90_TMA_STOREES24_S26_S26_EEEvvEEEEvNT_6ParamsE,"",@"SHT_CUDA_INFO"
	.sectionflags	@""
	.align	4


	//----- nvinfo : EIATTR_CUDA_API_VERSION
	.align		4
        /*0000*/ 	.byte	0x04, 0x37
        /*0002*/ 	.short	(.L_32 - .L_31)
.L_31:
        /*0004*/ 	.word	0x00000082


	//----- nvinfo : EIATTR_KPARAM_INFO
	.align		4
.L_32:
        /*0008*/ 	.byte	0x04, 0x17
        /*000a*/ 	.short	(.L_34 - .L_33)
.L_33:
        /*000c*/ 	.word	0x00000000
        /*0010*/ 	.short	0x0000
        /*0012*/ 	.short	0x0000
        /*0014*/ 	.byte	0x00, 0xf0, 0x01, 0x20


	//----- nvinfo : EIATTR_AT_ENTRY_FRAGMENTS
	.align		4
.L_34:
        /*0018*/ 	.byte	0x04, 0x4f
        /*001a*/ 	.short	(.L_36 - .L_35)


	//   ....[0]....
.L_35:
        /*001c*/ 	.word	0x00000006


	//----- nvinfo : EIATTR_RESERVED_SMEM_USED
	.align		4
.L_36:
        /*0020*/ 	.byte	0x01, 0x41
	.zero		2


	//----- nvinfo : EIATTR_SPARSE_MMA_MASK
	.align		4
        /*0024*/ 	.byte	0x03, 0x50
        /*0026*/ 	.short	0x0000


	//----- nvinfo : EIATTR_TCGEN05_1CTA_USED
	.align		4
        /*0028*/ 	.byte	0x01, 0x51
	.zero		2


	//----- nvinfo : EIATTR_MAXREG_COUNT
	.align		4
        /*002c*/ 	.byte	0x03, 0x1b
        /*002e*/ 	.short	0x00ff


	//----- nvinfo : EIATTR_NUM_BARRIERS
	.align		4
        /*0030*/ 	.byte	0x02, 0x4c
        /*0032*/ 	.byte	0x07
	.zero		1


	//----- nvinfo : EIATTR_EXTERNS
	.align		4
        /*0034*/ 	.byte	0x04, 0x0f
        /*0036*/ 	.short	(.L_38 - .L_37)


	//   ....[0]....
	.align		4
.L_37:
        /*0038*/ 	.word	index@(__assertfail)


	//----- nvinfo : EIATTR_MERCURY_ISA_VERSION
	.align		4
.L_38:
        /*003c*/ 	.byte	0x03, 0x5f
        /*003e*/ 	.short	0x0101


	//----- nvinfo : EIATTR_INT_WARP_WIDE_INSTR_OFFSETS
	.align		4
        /*0040*/ 	.byte	0x04, 0x31
        /*0042*/ 	.short	(.L_40 - .L_39)


	//   ....[0]....
.L_39:
        /*0044*/ 	.word	0x00003af0


	//   ....[1]....
        /*0048*/ 	.word	0x00003b10


	//   ....[2]....
        /*004c*/ 	.word	0x00003b40


	//   ....[3]....
        /*0050*/ 	.word	0x000046c0


	//   ....[4]....
        /*0054*/ 	.word	0x00004730


	//   ....[5]....
        /*0058*/ 	.word	0x00004800


	//   ....[6]....
        /*005c*/ 	.word	0x00004880


	//   ....[7]....
        /*0060*/ 	.word	0x00004970


	//   ....[8]....
        /*0064*/ 	.word	0x000049f0


	//   ....[9]....
        /*0068*/ 	.word	0x00004ad0


	//   ....[10]....
        /*006c*/ 	.word	0x00004b80


	//----- nvinfo : EIATTR_COOP_GROUP_MASK_REGIDS
	.align		4
.L_40:
        /*0070*/ 	.byte	0x04, 0x29
        /*0072*/ 	.short	(.L_42 - .L_41)


	//   ....[0]....
.L_41:
        /*0074*/ 	.word	0xffffffff


	//   ....[1]....
        /*0078*/ 	.word	0xffffffff


	//   ....[2]....
        /*007c*/ 	.word	0xffffffff


	//   ....[3]....
        /*0080*/ 	.word	0xffffffff


	//   ....[4]....
        /*0084*/ 	.word	0xffffffff


	//   ....[5]....
        /*0088*/ 	.word	0xffffffff


	//   ....[6]....
        /*008c*/ 	.word	0xffffffff


	//   ....[7]....
        /*0090*/ 	.word	0xffffffff


	//   ....[8]....
        /*0094*/ 	.word	0xffffffff


	//   ....[9]....
        /*0098*/ 	.word	0xffffffff


	//   ....[10]....
        /*009c*/ 	.word	0xffffffff


	//   ....[11]....
        /*00a0*/ 	.word	0xffffffff


	//   ....[12]....
        /*00a4*/ 	.word	0xffffffff


	//   ....[13]....
        /*00a8*/ 	.word	0xffffffff


	//----- nvinfo : EIATTR_COOP_GROUP_INSTR_OFFSETS
	.align		4
.L_42:
        /*00ac*/ 	.byte	0x04, 0x28
        /*00ae*/ 	.short	(.L_44 - .L_43)


	//   ....[0]....
.L_43:
        /*00b0*/ 	.word	0x00000080


	//   ....[1]....
        /*00b4*/ 	.word	0x000004f0


	//   ....[2]....
        /*00b8*/ 	.word	0x00000680


	//   ....[3]....
        /*00bc*/ 	.word	0x00000820


	//   ....[4]....
        /*00c0*/ 	.word	0x00000920


	//   ....[5]....
        /*00c4*/ 	.word	0x00000a90


	//   ....[6]....
        /*00c8*/ 	.word	0x00000c30


	//   ....[7]....
        /*00cc*/ 	.word	0x00000de0


	//   ....[8]....
        /*00d0*/ 	.word	0x00001fe0


	//   ....[9]....
        /*00d4*/ 	.word	0x00002e30


	//   ....[10]....
        /*00d8*/ 	.word	0x00003040


	//   ....[11]....
        /*00dc*/ 	.word	0x00003070


	//   ....[12]....
        /*00e0*/ 	.word	0x000039d0


	//   ....[13]....
        /*00e4*/ 	.word	0x00003c00


	//----- nvinfo : EIATTR_VRC_CTA_INIT_COUNT
	.align		4
.L_44:
        /*00e8*/ 	.byte	0x02, 0x4a
        /*00ea*/ 	.byte	0x80
	.zero		1


	//----- nvinfo : EIATTR_SYSCALL_OFFSETS
	.align		4
        /*00ec*/ 	.byte	0x04, 0x46
        /*00ee*/ 	.short	(.L_46 - .L_45)


	//   ....[0]....
.L_45:
        /*00f0*/ 	.word	0x00005810


	//   ....[1]....
        /*00f4*/ 	.word	0x00005950


	//   ....[2]....
        /*00f8*/ 	.word	0x00006180


	//   ....[3]....
        /*00fc*/ 	.word	0x00006f10


	//   ....[4]....
        /*0100*/ 	.word	0x00007c60


	//   ....[5]....
        /*0104*/ 	.word	0x000089e0


	//----- nvinfo : EIATTR_MBARRIER_INSTR_OFFSETS
	.align		4
.L_46:
        /*0108*/ 	.byte	0x04, 0x39
        /*010a*/ 	.short	(.L_48 - .L_47)


	//   ....[0]....
.L_47:
        /*010c*/ 	.word	0x00000610
        /*0110*/ 	.word	0x000000ff
        /*0114*/ 	.word	0x00000000
        /*0118*/ 	.short	0x0100
        /*011a*/ 	.byte	0x04
	.zero		1


	//   ....[1]....
        /*011c*/ 	.word	0x00000620
        /*0120*/ 	.word	0x000000ff
        /*0124*/ 	.word	0x00000018
        /*0128*/ 	.short	0x0100
        /*012a*/ 	.byte	0x04
	.zero		1


	//   ....[2]....
        /*012c*/ 	.word	0x00000630
        /*0130*/ 	.word	0x000000ff
        /*0134*/ 	.word	0x00000008
        /*0138*/ 	.short	0x0100
        /*013a*/ 	.byte	0x04
	.zero		1


	//   ....[3]....
        /*013c*/ 	.word	0x00000640
        /*0140*/ 	.word	0x000000ff
        /*0144*/ 	.word	0x00000020
        /*0148*/ 	.short	0x0100
        /*014a*/ 	.byte	0x04
	.zero		1


	//   ....[4]....
        /*014c*/ 	.word	0x00000650
        /*0150*/ 	.word	0x000000ff
        /*0154*/ 	.word	0x00000010
        /*0158*/ 	.short	0x0100
        /*015a*/ 	.byte	0x04
	.zero		1


	//   ....[5]....
        /*015c*/ 	.word	0x00000660
        /*0160*/ 	.word	0x000000ff
        /*0164*/ 	.word	0x00000028
        /*0168*/ 	.short	0x0100
        /*016a*/ 	.byte	0x04
	.zero		1


	//   ....[6]....
        /*016c*/ 	.word	0x00000790
        /*0170*/ 	.word	0x000000ff
        /*0174*/ 	.word	0x00000030
        /*0178*/ 	.short	0x0100
        /*017a*/ 	.byte	0x04
	.zero		1


	//   ....[7]....
        /*017c*/ 	.word	0x000007a0
        /*0180*/ 	.word	0x000000ff
        /*0184*/ 	.word	0x00000050
        /*0188*/ 	.short	0x0100
        /*018a*/ 	.byte	0x04
	.zero		1


	//   ....[8]....
        /*018c*/ 	.word	0x000007b0
        /*0190*/ 	.word	0x000000ff
        /*0194*/ 	.word	0x00000038
        /*0198*/ 	.short	0x0100
        /*019a*/ 	.byte	0x04
	.zero		1


	//   ....[9]....
        /*019c*/ 	.word	0x000007c0
        /*01a0*/ 	.word	0x000000ff
        /*01a4*/ 	.word	0x00000058
        /*01a8*/ 	.short	0x0100
        /*01aa*/ 	.byte	0x04
	.zero		1


	//   ....[10]....
        /*01ac*/ 	.word	0x000007d0
        /*01b0*/ 	.word	0x000000ff
        /*01b4*/ 	.word	0x00000040
        /*01b8*/ 	.short	0x0100
        /*01ba*/ 	.byte	0x04
	.zero		1


	//   ....[11]....
        /*01bc*/ 	.word	0x000007e0
        /*01c0*/ 	.word	0x000000ff
        /*01c4*/ 	.word	0x00000060
        /*01c8*/ 	.short	0x0100
        /*01ca*/ 	.byte	0x04
	.zero		1


	//   ....[12]....
        /*01cc*/ 	.word	0x000007f0
        /*01d0*/ 	.word	0x000000ff
        /*01d4*/ 	.word	0x00000048
        /*01d8*/ 	.short	0x0100
        /*01da*/ 	.byte	0x04
	.zero		1


	//   ....[13]....
        /*01dc*/ 	.word	0x00000800
        /*01e0*/ 	.word	0x000000ff
        /*01e4*/ 	.word	0x00000068
        /*01e8*/ 	.short	0x0100
        /*01ea*/ 	.byte	0x04
	.zero		1


	//   ....[14]....
        /*01ec*/ 	.word	0x000008f0
        /*01f0*/ 	.word	0x000000ff
        /*01f4*/ 	.word	0x00000070
        /*01f8*/ 	.short	0x0100
        /*01fa*/ 	.byte	0x06
	.zero		1


	//   ....[15]....
        /*01fc*/ 	.word	0x00000900
        /*0200*/ 	.word	0x000000ff
        /*0204*/ 	.word	0x00000078
        /*0208*/ 	.short	0x0100
        /*020a*/ 	.byte	0x06
	.zero		1


	//   ....[16]....
        /*020c*/ 	.word	0x00000a40
        /*0210*/ 	.word	0x000000ff
        /*0214*/ 	.word	0x00000080
        /*0218*/ 	.short	0x0100
        /*021a*/ 	.byte	0x06
	.zero		1


	//   ....[17]....
        /*021c*/ 	.word	0x00000a50
        /*0220*/ 	.word	0x000000ff
        /*0224*/ 	.word	0x00000090
        /*0228*/ 	.short	0x0100
        /*022a*/ 	.byte	0x06
	.zero		1


	//   ....[18]....
        /*022c*/ 	.word	0x00000a60
        /*0230*/ 	.word	0x000000ff
        /*0234*/ 	.word	0x00000088
        /*0238*/ 	.short	0x0100
        /*023a*/ 	.byte	0x06
	.zero		1


	//   ....[19]....
        /*023c*/ 	.word	0x00000a70
        /*0240*/ 	.word	0x000000ff
        /*0244*/ 	.word	0x00000098
        /*0248*/ 	.short	0x0100
        /*024a*/ 	.byte	0x06
	.zero		1


	//   ....[20]....
        /*024c*/ 	.word	0x00000ba0
        /*0250*/ 	.word	0x000000ff
        /*0254*/ 	.word	0x000000a0
        /*0258*/ 	.short	0x0100
        /*025a*/ 	.byte	0x04
	.zero		1


	//   ....[21]....
        /*025c*/ 	.word	0x00000bb0
        /*0260*/ 	.word	0x000000ff
        /*0264*/ 	.word	0x000000c0
        /*0268*/ 	.short	0x0100
        /*026a*/ 	.byte	0x04
	.zero		1


	//   ....[22]....
        /*026c*/ 	.word	0x00000bc0
        /*0270*/ 	.word	0x000000ff
        /*0274*/ 	.word	0x000000a8
        /*0278*/ 	.short	0x0100
        /*027a*/ 	.byte	0x04
	.zero		1


	//   ....[23]....
        /*027c*/ 	.word	0x00000bd0
        /*0280*/ 	.word	0x000000ff
        /*0284*/ 	.word	0x000000c8
        /*0288*/ 	.short	0x0100
        /*028a*/ 	.byte	0x04
	.zero		1


	//   ....[24]....
        /*028c*/ 	.word	0x00000be0
        /*0290*/ 	.word	0x000000ff
        /*0294*/ 	.word	0x000000b0
        /*0298*/ 	.short	0x0100
        /*029a*/ 	.byte	0x04
	.zero		1


	//   ....[25]....
        /*029c*/ 	.word	0x00000bf0
        /*02a0*/ 	.word	0x000000ff
        /*02a4*/ 	.word	0x000000d0
        /*02a8*/ 	.short	0x0100
        /*02aa*/ 	.byte	0x04
	.zero		1


	//   ....[26]....
        /*02ac*/ 	.word	0x00000c00
        /*02b0*/ 	.word	0x000000ff
        /*02b4*/ 	.word	0x000000b8
        /*02b8*/ 	.short	0x0100
        /*02ba*/ 	.byte	0x04
	.zero		1


	//   ....[27]....
        /*02bc*/ 	.word	0x00000c10
        /*02c0*/ 	.word	0x000000ff
        /*02c4*/ 	.word	0x000000d8
        /*02c8*/ 	.short	0x0100
        /*02ca*/ 	.byte	0x04
	.zero		1


	//   ....[28]....
        /*02cc*/ 	.word	0x00000d00
        /*02d0*/ 	.word	0x000000ff
        /*02d4*/ 	.word	0x000000e0
        /*02d8*/ 	.short	0x0100
        /*02da*/ 	.byte	0x04
	.zero		1


	//   ....[29]....
        /*02dc*/ 	.word	0x00000d10
        /*02e0*/ 	.word	0x000000ff
        /*02e4*/ 	.word	0x000000f0
        /*02e8*/ 	.short	0x0100
        /*02ea*/ 	.byte	0x04
	.zero		1


	//   ....[30]....
        /*02ec*/ 	.word	0x00000d20
        /*02f0*/ 	.word	0x000000ff
        /*02f4*/ 	.word	0x000000e8
        /*02f8*/ 	.short	0x0100
        /*02fa*/ 	.byte	0x04
	.zero		1


	//   ....[31]....
        /*02fc*/ 	.word	0x00000d30
        /*0300*/ 	.word	0x000000ff
        /*0304*/ 	.word	0x000000f8
        /*0308*/ 	.short	0x0100
        /*030a*/ 	.byte	0x04
	.zero		1


	//   ....[32]....
        /*030c*/ 	.word	0x00001890
        /*0310*/ 	.word	0x00000000
        /*0314*/ 	.word	0x000000f0
        /*0318*/ 	.short	0x010a
        /*031a*/ 	.byte	0xff
	.zero		1


	//   ....[33]....
        /*031c*/ 	.word	0x000018b0
        /*0320*/ 	.word	0x00000000
        /*0324*/ 	.word	0x000000e0
        /*0328*/ 	.short	0x0101
        /*032a*/ 	.byte	0xff
	.zero		1


	//   ....[34]....
        /*032c*/ 	.word	0x00001970
        /*0330*/ 	.word	0x000000ff
        /*0334*/ 	.word	0x00000018
        /*0338*/ 	.short	0x010a
        /*033a*/ 	.byte	0x04
	.zero		1


	//   ....[35]....
        /*033c*/ 	.word	0x000019f0
        /*0340*/ 	.word	0x000000ff
        /*0344*/ 	.word	0x00000018
        /*0348*/ 	.short	0x010a
        /*034a*/ 	.byte	0x21
	.zero		1


	//   ....[36]....
        /*034c*/ 	.word	0x00001b80
        /*0350*/ 	.word	0x000000ff
        /*0354*/ 	.word	0x00000018
        /*0358*/ 	.short	0x010a
        /*035a*/ 	.byte	0x08
	.zero		1


	//   ....[37]....
        /*035c*/ 	.word	0x00001ca0
        /*0360*/ 	.word	0x000000ff
        /*0364*/ 	.word	0x00000078
        /*0368*/ 	.short	0x0101
        /*036a*/ 	.byte	0x07
	.zero		1


	//   ....[38]....
        /*036c*/ 	.word	0x00001cc0
        /*0370*/ 	.word	0x000000ff
        /*0374*/ 	.word	0x00000018
        /*0378*/ 	.short	0x010a
        /*037a*/ 	.byte	0x04
	.zero		1


	//   ....[39]....
        /*037c*/ 	.word	0x00001d40
        /*0380*/ 	.word	0x000000ff
        /*0384*/ 	.word	0x00000018
        /*0388*/ 	.short	0x010a
        /*038a*/ 	.byte	0x11
	.zero		1


	//   ....[40]....
        /*038c*/ 	.word	0x00001ed0
        /*0390*/ 	.word	0x000000ff
        /*0394*/ 	.word	0x00000018
        /*0398*/ 	.short	0x010a
        /*039a*/ 	.byte	0x06
	.zero		1


	//   ....[41]....
        /*039c*/ 	.word	0x00002010
        /*03a0*/ 	.word	0x00000003
        /*03a4*/ 	.word	0x00000080
        /*03a8*/ 	.short	0x010a
        /*03aa*/ 	.byte	0xff
	.zero		1


	//   ....[42]....
        /*03ac*/ 	.word	0x00002160
        /*03b0*/ 	.word	0x00000000
        /*03b4*/ 	.word	0x00000000
        /*03b8*/ 	.short	0x0101
        /*03ba*/ 	.byte	0xff
	.zero		1


	//   ....[43]....
        /*03bc*/ 	.word	0x00002710
        /*03c0*/ 	.word	0x000000ff
        /*03c4*/ 	.word	0x00000000
        /*03c8*/ 	.short	0x010a
        /*03ca*/ 	.byte	0x04
	.zero		1


	//   ....[44]....
        /*03cc*/ 	.word	0x000027a0
        /*03d0*/ 	.word	0x000000ff
        /*03d4*/ 	.word	0x00000000
        /*03d8*/ 	.short	0x010a
        /*03da*/ 	.byte	0x05
	.zero		1


	//   ....[45]....
        /*03dc*/ 	.word	0x00002840
        /*03e0*/ 	.word	0x00000000
        /*03e4*/ 	.word	0x00000000
        /*03e8*/ 	.short	0x010a
        /*03ea*/ 	.byte	0xff
	.zero		1


	//   ....[46]....
        /*03ec*/ 	.word	0x00002980
        /*03f0*/ 	.word	0x00000002
        /*03f4*/ 	.word	0x000000e0
        /*03f8*/ 	.short	0x010a
        /*03fa*/ 	.byte	0xff
	.zero		1


	//   ....[47]....
        /*03fc*/ 	.word	0x000029e0
        /*0400*/ 	.word	0x00000004
        /*0404*/ 	.word	0x00000000
        /*0408*/ 	.short	0x0101
        /*040a*/ 	.byte	0xff
	.zero		1


	//   ....[48]....
        /*040c*/ 	.word	0x00002a00
        /*0410*/ 	.word	0x000000ff
        /*0414*/ 	.word	0x00000090
        /*0418*/ 	.short	0x010a
        /*041a*/ 	.byte	0x04
	.zero		1


	//   ....[49]....
        /*041c*/ 	.word	0x00002b20
        /*0420*/ 	.word	0x00000002
        /*0424*/ 	.word	0x00000080
        /*0428*/ 	.short	0x010a
        /*042a*/ 	.byte	0xff
	.zero		1


	//   ....[50]....
        /*042c*/ 	.word	0x00002c30
        /*0430*/ 	.word	0x00000002
        /*0434*/ 	.word	0x00000000
        /*0438*/ 	.short	0x0101
        /*043a*/ 	.byte	0xff
	.zero		1


	//   ....[51]....
        /*043c*/ 	.word	0x00002cc0
        /*0440*/ 	.word	0x000000ff
        /*0444*/ 	.word	0x00000090
        /*0448*/ 	.short	0x0106
        /*044a*/ 	.byte	0x04
	.zero		1


	//   ....[52]....
        /*044c*/ 	.word	0x00002ce0
        /*0450*/ 	.word	0x000000ff
        /*0454*/ 	.word	0x00000090
        /*0458*/ 	.short	0x010a
        /*045a*/ 	.byte	0x04
	.zero		1


	//   ....[53]....
        /*045c*/ 	.word	0x00002d70
        /*0460*/ 	.word	0x000000ff
        /*0464*/ 	.word	0x00000090
        /*0468*/ 	.short	0x0106
        /*046a*/ 	.byte	0x07
	.zero		1


	//   ....[54]....
        /*046c*/ 	.word	0x00002db0
        /*0470*/ 	.word	0x00000000
        /*0474*/ 	.word	0x00000090
        /*0478*/ 	.short	0x010a
        /*047a*/ 	.byte	0xff
	.zero		1


	//   ....[55]....
        /*047c*/ 	.word	0x000032b0
        /*0480*/ 	.word	0x00000000
        /*0484*/ 	.word	0x00000080
        /*0488*/ 	.short	0x010a
        /*048a*/ 	.byte	0xff
	.zero		1


	//   ....[56]....
        /*048c*/ 	.word	0x000033b0
        /*0490*/ 	.word	0x00000003
        /*0494*/ 	.word	0x00000000
        /*0498*/ 	.short	0x0101
        /*049a*/ 	.byte	0xff
	.zero		1


	//   ....[57]....
        /*049c*/ 	.word	0x000033c0
        /*04a0*/ 	.word	0x000000ff
        /*04a4*/ 	.word	0x00000000
        /*04a8*/ 	.short	0x010a
        /*04aa*/ 	.byte	0x04
	.zero		1


	//   ....[58]....
        /*04ac*/ 	.word	0x000033e0
        /*04b0*/ 	.word	0x000000ff
        /*04b4*/ 	.word	0x000000c0
        /*04b8*/ 	.short	0x010a
        /*04ba*/ 	.byte	0x13
	.zero		1


	//   ....[59]....
        /*04bc*/ 	.word	0x00003520
        /*04c0*/ 	.word	0x000000ff
        /*04c4*/ 	.word	0x00000000
        /*04c8*/ 	.short	0x010a
        /*04ca*/ 	.byte	0x06
	.zero		1


	//   ....[60]....
        /*04cc*/ 	.word	0x00003620
        /*04d0*/ 	.word	0x000000ff
        /*04d4*/ 	.word	0x00000000
        /*04d8*/ 	.short	0x010a
        /*04da*/ 	.byte	0x04
	.zero		1


	//   ....[61]....
        /*04dc*/ 	.word	0x00003800
        /*04e0*/ 	.word	0x000000ff
        /*04e4*/ 	.word	0x00000000
        /*04e8*/ 	.short	0x010a
        /*04ea*/ 	.byte	0x04
	.zero		1


	//   ....[62]....
        /*04ec*/ 	.word	0x00003890
        /*04f0*/ 	.word	0x000000ff
        /*04f4*/ 	.word	0x00000000
        /*04f8*/ 	.short	0x010a
        /*04fa*/ 	.byte	0x05
	.zero		1


	//   ....[63]....
        /*04fc*/ 	.word	0x00003920
        /*0500*/ 	.word	0x000000ff
        /*0504*/ 	.word	0x00000000
        /*0508*/ 	.short	0x010a
        /*050a*/ 	.byte	0x05
	.zero		1


	//   ....[64]....
        /*050c*/ 	.word	0x000039b0
        /*0510*/ 	.word	0x000000ff
        /*0514*/ 	.word	0x00000000
        /*0518*/ 	.short	0x010a
        /*051a*/ 	.byte	0x04
	.zero		1


	//   ....[65]....
        /*051c*/ 	.word	0x00003ec0
        /*0520*/ 	.word	0x0000000c
        /*0524*/ 	.word	0x00000080
        /*0528*/ 	.short	0x010a
        /*052a*/ 	.byte	0xff
	.zero		1


	//   ....[66]....
        /*052c*/ 	.word	0x00004030
        /*0530*/ 	.word	0x00000000
        /*0534*/ 	.word	0x00000000
        /*0538*/ 	.short	0x0101
        /*053a*/ 	.byte	0xff
	.zero		1


	//   ....[67]....
        /*053c*/ 	.word	0x000044c0
        /*0540*/ 	.word	0x000000ff
        /*0544*/ 	.word	0x00000078
        /*0548*/ 	.short	0x010a
        /*054a*/ 	.byte	0x15
	.zero		1


	//   ....[68]....
        /*054c*/ 	.word	0x00004640
        /*0550*/ 	.word	0x000000ff
        /*0554*/ 	.word	0x00000050
        /*0558*/ 	.short	0x010a
        /*055a*/ 	.byte	0x15
	.zero		1


	//   ....[69]....
        /*055c*/ 	.word	0x000047b0
        /*0560*/ 	.word	0x000000ff
        /*0564*/ 	.word	0x00000030
        /*0568*/ 	.short	0x010b
        /*056a*/ 	.byte	0x15
	.zero		1


	//   ....[70]....
        /*056c*/ 	.word	0x000047c0
        /*0570*/ 	.word	0x000000ff
        /*0574*/ 	.word	0x00000000
        /*0578*/ 	.short	0x0101
        /*057a*/ 	.byte	0x28
	.zero		1


	//   ....[71]....
        /*057c*/ 	.word	0x000047d0
        /*0580*/ 	.word	0x000000ff
        /*0584*/ 	.word	0x00000058
        /*0588*/ 	.short	0x010a
        /*058a*/ 	.byte	0x15
	.zero		1


	//   ....[72]....
        /*058c*/ 	.word	0x00004920
        /*0590*/ 	.word	0x000000ff
        /*0594*/ 	.word	0x00000038
        /*0598*/ 	.short	0x010b
        /*059a*/ 	.byte	0x15
	.zero		1


	//   ....[73]....
        /*059c*/ 	.word	0x00004930
        /*05a0*/ 	.word	0x000000ff
        /*05a4*/ 	.word	0x00000000
        /*05a8*/ 	.short	0x0101
        /*05aa*/ 	.byte	0x27
	.zero		1


	//   ....[74]....
        /*05ac*/ 	.word	0x00004940
        /*05b0*/ 	.word	0x000000ff
        /*05b4*/ 	.word	0x00000060
        /*05b8*/ 	.short	0x010a
        /*05ba*/ 	.byte	0x15
	.zero		1


	//   ....[75]....
        /*05bc*/ 	.word	0x00004a80
        /*05c0*/ 	.word	0x000000ff
        /*05c4*/ 	.word	0x00000040
        /*05c8*/ 	.short	0x010b
        /*05ca*/ 	.byte	0x15
	.zero		1


	//   ....[76]....
        /*05cc*/ 	.word	0x00004a90
        /*05d0*/ 	.word	0x000000ff
        /*05d4*/ 	.word	0x00000000
        /*05d8*/ 	.short	0x0101
        /*05da*/ 	.byte	0x26
	.zero		1


	//   ....[77]....
        /*05dc*/ 	.word	0x00004aa0
        /*05e0*/ 	.word	0x000000ff
        /*05e4*/ 	.word	0x00000068
        /*05e8*/ 	.short	0x010a
        /*05ea*/ 	.byte	0x15
	.zero		1


	//   ....[78]....
        /*05ec*/ 	.word	0x00004c90
        /*05f0*/ 	.word	0x000000ff
        /*05f4*/ 	.word	0x00000048
        /*05f8*/ 	.short	0x010b
        /*05fa*/ 	.byte	0x15
	.zero		1


	//   ....[79]....
        /*05fc*/ 	.word	0x00004ca0
        /*0600*/ 	.word	0x000000ff
        /*0604*/ 	.word	0x00000000
        /*0608*/ 	.short	0x0101
        /*060a*/ 	.byte	0x25
	.zero		1


	//   ....[80]....
        /*060c*/ 	.word	0x00004cd0
        /*0610*/ 	.word	0x000000ff
        /*0614*/ 	.word	0x00000050
        /*0618*/ 	.short	0x010a
        /*061a*/ 	.byte	0x15
	.zero		1


	//   ....[81]....
        /*061c*/ 	.word	0x00004cf0
        /*0620*/ 	.word	0x000000ff
        /*0624*/ 	.word	0x00000058
        /*0628*/ 	.short	0x010a
        /*062a*/ 	.byte	0x15
	.zero		1


	//   ....[82]....
        /*062c*/ 	.word	0x00004d10
        /*0630*/ 	.word	0x000000ff
        /*0634*/ 	.word	0x00000060
        /*0638*/ 	.short	0x010a
        /*063a*/ 	.byte	0x15
	.zero		1


	//   ....[83]....
        /*063c*/ 	.word	0x00004d50
        /*0640*/ 	.word	0x00000000
        /*0644*/ 	.word	0x00000068
        /*0648*/ 	.short	0x010a
        /*064a*/ 	.byte	0xff
	.zero		1


	//   ....[84]....
        /*064c*/ 	.word	0x000050a0
        /*0650*/ 	.word	0x00000003
        /*0654*/ 	.word	0x00000080
        /*0658*/ 	.short	0x010a
        /*065a*/ 	.byte	0xff
	.zero		1


	//   ....[85]....
        /*065c*/ 	.word	0x00005220
        /*0660*/ 	.word	0x00000000
        /*0664*/ 	.word	0x00000000
        /*0668*/ 	.short	0x0101
        /*066a*/ 	.byte	0xff
	.zero		1


	//   ....[86]....
        /*066c*/ 	.word	0x00005d70
        /*0670*/ 	.word	0x00000002
        /*0674*/ 	.word	0x00000030
        /*0678*/ 	.short	0x010a
        /*067a*/ 	.byte	0xff
	.zero		1


	//   ....[87]....
        /*067c*/ 	.word	0x00005de0
        /*0680*/ 	.word	0x00000047
        /*0684*/ 	.word	0x000000a0
        /*0688*/ 	.short	0x010a
        /*068a*/ 	.byte	0xff
	.zero		1


	//   ....[88]....
        /*068c*/ 	.word	0x00005ed0
        /*0690*/ 	.word	0x00000002
        /*0694*/ 	.word	0x00000030
        /*0698*/ 	.short	0x010a
        /*069a*/ 	.byte	0xff
	.zero		1


	//   ....[89]....
        /*069c*/ 	.word	0x00005fe0
        /*06a0*/ 	.word	0x00000000
        /*06a4*/ 	.word	0x00000000
        /*06a8*/ 	.short	0x0101
        /*06aa*/ 	.byte	0xff
	.zero		1


	//   ....[90]....
        /*06ac*/ 	.word	0x00006060
        /*06b0*/ 	.word	0x00000047
        /*06b4*/ 	.word	0x000000a0
        /*06b8*/ 	.short	0x010a
        /*06ba*/ 	.byte	0xff
	.zero		1


	//   ....[91]....
        /*06bc*/ 	.word	0x00006bb0
        /*06c0*/ 	.word	0x00000070
        /*06c4*/ 	.word	0x00000030
        /*06c8*/ 	.short	0x010a
        /*06ca*/ 	.byte	0xff
	.zero		1


	//   ....[92]....
        /*06cc*/ 	.word	0x00006c80
        /*06d0*/ 	.word	0x00000070
        /*06d4*/ 	.word	0x00000030
        /*06d8*/ 	.short	0x010a
        /*06da*/ 	.byte	0xff
	.zero		1


	//   ....[93]....
        /*06dc*/ 	.word	0x00006d90
        /*06e0*/ 	.word	0x00000000
        /*06e4*/ 	.word	0x00000000
        /*06e8*/ 	.short	0x0101
        /*06ea*/ 	.byte	0xff
	.zero		1


	//   ....[94]....
        /*06ec*/ 	.word	0x00007900
        /*06f0*/ 	.word	0x00000070
        /*06f4*/ 	.word	0x00000030
        /*06f8*/ 	.short	0x010a
        /*06fa*/ 	.byte	0xff
	.zero		1


	//   ....[95]....
        /*06fc*/ 	.word	0x000079d0
        /*0700*/ 	.word	0x00000070
        /*0704*/ 	.word	0x00000030
        /*0708*/ 	.short	0x010a
        /*070a*/ 	.byte	0xff
	.zero		1


	//   ....[96]....
        /*070c*/ 	.word	0x00007ae0
        /*0710*/ 	.word	0x00000000
        /*0714*/ 	.word	0x00000000
        /*0718*/ 	.short	0x0101
        /*071a*/ 	.byte	0xff
	.zero		1


	//   ....[97]....
        /*071c*/ 	.word	0x00008680
        /*0720*/ 	.word	0x00000066
        /*0724*/ 	.word	0x00000030
        /*0728*/ 	.short	0x010a
        /*072a*/ 	.byte	0xff
	.zero		1


	//   ....[98]....
        /*072c*/ 	.word	0x00008750
        /*0730*/ 	.word	0x00000066
        /*0734*/ 	.word	0x00000030
        /*0738*/ 	.short	0x010a
        /*073a*/ 	.byte	0xff
	.zero		1


	//   ....[99]....
        /*073c*/ 	.word	0x00008860
        /*0740*/ 	.word	0x00000000
        /*0744*/ 	.word	0x00000000
        /*0748*/ 	.short	0x0101
        /*074a*/ 	.byte	0xff
	.zero		1


	//   ....[100]....
        /*074c*/ 	.word	0x00008cf0
        /*0750*/ 	.word	0x000000ff
        /*0754*/ 	.word	0x00000000
        /*0758*/ 	.short	0x0101
        /*075a*/ 	.byte	0x04
	.zero		1


	//   ....[101]....
        /*075c*/ 	.word	0x00009500
        /*0760*/ 	.word	0x00000000
        /*0764*/ 	.word	0x000000f0
        /*0768*/ 	.short	0x010a
        /*076a*/ 	.byte	0xff
	.zero		1


	//   ....[102]....
        /*076c*/ 	.word	0x00009560
        /*0770*/ 	.word	0x00000000
        /*0774*/ 	.word	0x00000018
        /*0778*/ 	.short	0x010a
        /*077a*/ 	.byte	0xff
	.zero		1


	//   ....[103]....
        /*077c*/ 	.word	0x000095c0
        /*0780*/ 	.word	0x00000000
        /*0784*/ 	.word	0x00000018
        /*0788*/ 	.short	0x010a
        /*078a*/ 	.byte	0xff
	.zero		1


	//   ....[104]....
        /*078c*/ 	.word	0x00009610
        /*0790*/ 	.word	0x00000003
        /*0794*/ 	.word	0x00000080
        /*0798*/ 	.short	0x010a
        /*079a*/ 	.byte	0xff
	.zero		1


	//   ....[105]....
        /*079c*/ 	.word	0x00009670
        /*07a0*/ 	.word	0x00000000
        /*07a4*/ 	.word	0x00000000
        /*07a8*/ 	.short	0x010a
        /*07aa*/ 	.byte	0xff
	.zero		1


	//   ....[106]....
        /*07ac*/ 	.word	0x000096d0
        /*07b0*/ 	.word	0x00000000
        /*07b4*/ 	.word	0x00000000
        /*07b8*/ 	.short	0x010a
        /*07ba*/ 	.byte	0xff
	.zero		1


	//   ....[107]....
        /*07bc*/ 	.word	0x00009720
        /*07c0*/ 	.word	0x00000002
        /*07c4*/ 	.word	0x000000e0
        /*07c8*/ 	.short	0x010a
        /*07ca*/ 	.byte	0xff
	.zero		1


	//   ....[108]....
        /*07cc*/ 	.word	0x00009780
        /*07d0*/ 	.word	0x00000002
        /*07d4*/ 	.word	0x00000090
        /*07d8*/ 	.short	0x010a
        /*07da*/ 	.byte	0xff
	.zero		1


	//   ....[109]....
        /*07dc*/ 	.word	0x000097d0
        /*07e0*/ 	.word	0x00000002
        /*07e4*/ 	.word	0x00000080
        /*07e8*/ 	.short	0x010a
        /*07ea*/ 	.byte	0xff
	.zero		1


	//   ....[110]....
        /*07ec*/ 	.word	0x00009830
        /*07f0*/ 	.word	0x00000000
        /*07f4*/ 	.word	0x00000090
        /*07f8*/ 	.short	0x010a
        /*07fa*/ 	.byte	0xff
	.zero		1


	//   ....[111]....
        /*07fc*/ 	.word	0x00009880
        /*0800*/ 	.word	0x00000000
        /*0804*/ 	.word	0x00000080
        /*0808*/ 	.short	0x010a
        /*080a*/ 	.byte	0xff
	.zero		1


	//   ....[112]....
        /*080c*/ 	.word	0x000098e0
        /*0810*/ 	.word	0x00000003
        /*0814*/ 	.word	0x000000c0
        /*0818*/ 	.short	0x010a
        /*081a*/ 	.byte	0xff
	.zero		1


	//   ....[113]....
        /*081c*/ 	.word	0x00009940
        /*0820*/ 	.word	0x00000000
        /*0824*/ 	.word	0x00000000
        /*0828*/ 	.short	0x010a
        /*082a*/ 	.byte	0xff
	.zero		1


	//   ....[114]....
        /*082c*/ 	.word	0x000099a0
        /*0830*/ 	.word	0x00000000
        /*0834*/ 	.word	0x00000000
        /*0838*/ 	.short	0x010a
        /*083a*/ 	.byte	0xff
	.zero		1


	//   ....[115]....
        /*083c*/ 	.word	0x00009a00
        /*0840*/ 	.word	0x00000000
        /*0844*/ 	.word	0x00000000
        /*0848*/ 	.short	0x010a
        /*084a*/ 	.byte	0xff
	.zero		1


	//   ....[116]....
        /*084c*/ 	.word	0x00009a60
        /*0850*/ 	.word	0x00000000
        /*0854*/ 	.word	0x00000000
        /*0858*/ 	.short	0x010a
        /*085a*/ 	.byte	0xff
	.zero		1


	//   ....[117]....
        /*085c*/ 	.word	0x00009ac0
        /*0860*/ 	.word	0x00000000
        /*0864*/ 	.word	0x00000000
        /*0868*/ 	.short	0x010a
        /*086a*/ 	.byte	0xff
	.zero		1


	//   ....[118]....
        /*086c*/ 	.word	0x00009b10
        /*0870*/ 	.word	0x0000000c
        /*0874*/ 	.word	0x00000080
        /*0878*/ 	.short	0x010a
        /*087a*/ 	.byte	0xff
	.zero		1


	//   ....[119]....
        /*087c*/ 	.word	0x00009b70
        /*0880*/ 	.word	0x00000000
        /*0884*/ 	.word	0x00000078
        /*0888*/ 	.short	0x010a
        /*088a*/ 	.byte	0xff
	.zero		1


	//   ....[120]....
        /*088c*/ 	.word	0x00009bd0
        /*0890*/ 	.word	0x00000000
        /*0894*/ 	.word	0x00000050
        /*0898*/ 	.short	0x010a
        /*089a*/ 	.byte	0xff
	.zero		1


	//   ....[121]....
        /*089c*/ 	.word	0x00009c30
        /*08a0*/ 	.word	0x00000000
        /*08a4*/ 	.word	0x00000058
        /*08a8*/ 	.short	0x010a
        /*08aa*/ 	.byte	0xff
	.zero		1


	//   ....[122]....
        /*08ac*/ 	.word	0x00009c90
        /*08b0*/ 	.word	0x00000000
        /*08b4*/ 	.word	0x00000060
        /*08b8*/ 	.short	0x010a
        /*08ba*/ 	.byte	0xff
	.zero		1


	//   ....[123]....
        /*08bc*/ 	.word	0x00009cf0
        /*08c0*/ 	.word	0x00000000
        /*08c4*/ 	.word	0x00000068
        /*08c8*/ 	.short	0x010a
        /*08ca*/ 	.byte	0xff
	.zero		1


	//   ....[124]....
        /*08cc*/ 	.word	0x00009d50
        /*08d0*/ 	.word	0x00000000
        /*08d4*/ 	.word	0x00000050
        /*08d8*/ 	.short	0x010a
        /*08da*/ 	.byte	0xff
	.zero		1


	//   ....[125]....
        /*08dc*/ 	.word	0x00009db0
        /*08e0*/ 	.word	0x00000000
        /*08e4*/ 	.word	0x00000058
        /*08e8*/ 	.short	0x010a
        /*08ea*/ 	.byte	0xff
	.zero		1


	//   ....[126]....
        /*08ec*/ 	.word	0x00009e10
        /*08f0*/ 	.word	0x00000000
        /*08f4*/ 	.word	0x00000060
        /*08f8*/ 	.short	0x010a
        /*08fa*/ 	.byte	0xff
	.zero		1


	//   ....[127]....
        /*08fc*/ 	.word	0x00009e60
        /*0900*/ 	.word	0x00000003
        /*0904*/ 	.word	0x00000080
        /*0908*/ 	.short	0x010a
        /*090a*/ 	.byte	0xff
	.zero		1


	//   ....[128]....
        /*090c*/ 	.word	0x00009eb0
        /*0910*/ 	.word	0x00000002
        /*0914*/ 	.word	0x00000030
        /*0918*/ 	.short	0x010a
        /*091a*/ 	.byte	0xff
	.zero		1


	//   ....[129]....
        /*091c*/ 	.word	0x00009f00
        /*0920*/ 	.word	0x00000047
        /*0924*/ 	.word	0x000000a0
        /*0928*/ 	.short	0x010a
        /*092a*/ 	.byte	0xff
	.zero		1


	//   ....[130]....
        /*092c*/ 	.word	0x00009f50
        /*0930*/ 	.word	0x00000070
        /*0934*/ 	.word	0x00000030
        /*0938*/ 	.short	0x010a
        /*093a*/ 	.byte	0xff
	.zero		1


	//   ....[131]....
        /*093c*/ 	.word	0x00009fa0
        /*0940*/ 	.word	0x00000070
        /*0944*/ 	.word	0x00000030
        /*0948*/ 	.short	0x010a
        /*094a*/ 	.byte	0xff
	.zero		1


	//   ....[132]....
        /*094c*/ 	.word	0x00009ff0
        /*0950*/ 	.word	0x00000066
        /*0954*/ 	.word	0x00000030
        /*0958*/ 	.short	0x010a
        /*095a*/ 	.byte	0xff
	.zero		1


	//----- nvinfo : EIATTR_NUM_MBARRIERS
	.align		4
.L_48:
        /*095c*/ 	.byte	0x03, 0x38
        /*095e*/ 	.short	0x0020


	//----- nvinfo : EIATTR_EXIT_INSTR_OFFSETS
	.align		4
        /*0960*/ 	.byte	0x04, 0x1c
        /*0962*/ 	.short	(.L_50 - .L_49)


	//   ....[0]....
.L_49:
        /*0964*/ 	.word	0x00002870


	//   ....[1]....
        /*0968*/ 	.word	0x00002d80


	//   ....[2]....
        /*096c*/ 	.word	0x00002de0


	//   ....[3]....
        /*0970*/ 	.word	0x00003c10


	//   ....[4]....
        /*0974*/ 	.word	0x00004d80


	//   ....[5]....
        /*0978*/ 	.word	0x00004dc0


	//   ....[6]....
        /*097c*/ 	.word	0x000094f0


	//----- nvinfo : EIATTR_MAX_THREADS
	.align		4
.L_50:
        /*0980*/ 	.byte	0x04, 0x05
        /*0982*/ 	.short	(.L_52 - .L_51)
.L_51:
        /*0984*/ 	.word	0x00000100
        /*0988*/ 	.word	0x00000001
        /*098c*/ 	.word	0x00000001


	//----- nvinfo : EIATTR_CRS_STACK_SIZE
	.align		4
.L_52:
        /*0990*/ 	.byte	0x04, 0x1e
        /*0992*/ 	.short	(.L_54 - .L_53)
.L_53:
        /*0994*/ 	.word	0x00000000


	//----- nvinfo : EIATTR_CBANK_PARAM_SIZE
	.align		4
.L_54:
        /*0998*/ 	.byte	0x03, 0x19
        /*099a*/ 	.short	0x0800


	//----- nvinfo : EIATTR_PARAM_CBANK
	.align		4
        /*099c*/ 	.byte	0x04, 0x0a
        /*099e*/ 	.short	(.L_56 - .L_55)
	.align		4
.L_55:
        /*09a0*/ 	.word	index@(.nv.constant0._ZN7cutlass13device_kernelINS_4gemm6kernel13GemmUniversalIN4cute5tupleIJiiiiEEENS1_10collective13CollectiveMmaINS1_35MainloopSm100TmaUmmaWarpSpecializedILi3ELi2ELi4ENS5_IJNS4_1CILi1EEENSA_ILi2EEESB_EEEEENS5_IJNSA_ILi64EEENSA_ILi256EEENSA_ILi32EEEEEENS_12float_e4m3_tENS5_IJlSB_lEEESJ_SK_NS4_8TiledMMAINS4_8MMA_AtomIJNS4_10MMA_TraitsINS4_19SM100_MMA_F8F6F4_SSEJSJ_SJ_fSF_SG_NS4_17integral_constantINS4_4UMMA5MajorELSR_0EEESS_NSP_INSQ_7ScaleInELST_0EEESU_EEEEEENS4_6LayoutINS5_IJSB_SB_SB_EEENS5_IJNSA_ILi0EEESZ_SZ_EEEEENS5_IJNS4_10UnderscoreES12_S12_EEEEENS4_23SM90_TMA_LOAD_MULTICASTENS4_14ComposedLayoutINS4_7SwizzleILi1ELi4ELi3EEENS4_18smem_ptr_flag_bitsILi8EEENSX_INS5_IJNSA_ILi8EEESH_EEENS5_IJSH_SB_EEEEEEEvNS4_8identityENS4_13SM90_TMA_LOADES1F_vS1G_EENS_8epilogue10collective18CollectiveEpilogueINS1J_23Sm100TmaWarpSpecializedILi4ELi2ELi32ELb0ELb0EEEJSI_NS5_IJNSX_ISF_SB_EES1O_EEESJ_SK_SJ_SK_NS1J_6fusion15FusionCallbacksIS1N_NS1Q_17LinearCombinationISJ_fSJ_fLNS_15FloatRoundStyleE2EEESI_S1P_JEEENS4_5SM1004TMEM4LOAD26SM100_TMEM_LOAD_16dp32b32xES1H_NS16_INS17_ILi2ELi4ELi3EEES1A_NSX_INS5_IJS1B_SF_EEENS5_IJSF_SB_EEEEEEENS4_39AutoVectorizingCopyWithAssumedAlignmentILi128EEENS4_14SM90_TMA_STOREES24_S26_S26_EEEvvEEEEvNT_6ParamsE)
        /*09a4*/ 	.short	0x0380
        /*09a6*/ 	.short	0x0800


	//----- nvinfo : EIATTR_SW_WAR
	.align		4
.L_56:
        /*09a8*/ 	.byte	0x04, 0x36
        /*09aa*/ 	.short	(.L_58 - .L_57)
.L_57:
        /*09ac*/ 	.word	0x00000008
.L_58:


//--------------------- .nv.callgraph             --------------------------
	.section	.nv.callgraph,"",@"SHT_CUDA_CALLGRAPH"
	.align	4
	.sectionentsize	8
	.align		4
        /*0000*/ 	.word	0x00000000
	.align		4
        /*0004*/ 	.word	0xffffffff
	.align		4
        /*0008*/ 	.word	index@(_ZN7cutlass13device_kernelINS_4gemm6kernel13GemmUniversalIN4cute5tupleIJiiiiEEENS1_10collective13CollectiveMmaINS1_35MainloopSm100TmaUmmaWarpSpecializedILi3ELi2ELi4ENS5_IJNS4_1CILi1EEENSA_ILi2EEESB_EEEEENS5_IJNSA_ILi64EEENSA_ILi256EEENSA_ILi32EEEEEENS_12float_e4m3_tENS5_IJlSB_lEEESJ_SK_NS4_8TiledMMAINS4_8MMA_AtomIJNS4_10MMA_TraitsINS4_19SM100_MMA_F8F6F4_SSEJSJ_SJ_fSF_SG_NS4_17integral_constantINS4_4UMMA5MajorELSR_0EEESS_NSP_INSQ_7ScaleInELST_0EEESU_EEEEEENS4_6LayoutINS5_IJSB_SB_SB_EEENS5_IJNSA_ILi0EEESZ_SZ_EEEEENS5_IJNS4_10UnderscoreES12_S12_EEEEENS4_23SM90_TMA_LOAD_MULTICASTENS4_14ComposedLayoutINS4_7SwizzleILi1ELi4ELi3EEENS4_18smem_ptr_flag_bitsILi8EEENSX_INS5_IJNSA_ILi8EEESH_EEENS5_IJSH_SB_EEEEEEEvNS4_8identityENS4_13SM90_TMA_LOADES1F_vS1G_EENS_8epilogue10collective18CollectiveEpilogueINS1J_23Sm100TmaWarpSpecializedILi4ELi2ELi32ELb0ELb0EEEJSI_NS5_IJNSX_ISF_SB_EES1O_EEESJ_SK_SJ_SK_NS1J_6fusion15FusionCallbacksIS1N_NS1Q_17LinearCombinationISJ_fSJ_fLNS_15FloatRoundStyleE2EEESI_S1P_JEEENS4_5SM1004TMEM4LOAD26SM100_TMEM_LOAD_16dp32b32xES1H_NS16_INS17_ILi2ELi4ELi3EEES1A_NSX_INS5_IJS1B_SF_EEENS5_IJSF_SB_EEEEEEENS4_39AutoVectorizingCopyWithAssumedAlignmentILi128EEENS4_14SM90_TMA_STOREES24_S26_S26_EEEvvEEEEvNT_6ParamsE)
	.align		4
        /*000c*/ 	.word	index@(__assertfail)
	.align		4
        /*0010*/ 	.word	0x00000000
	.align		4
        /*0014*/ 	.word	0xfffffffe
	.align		4
        /*0018*/ 	.word	0x00000000
	.align		4
        /*001c*/ 	.word	0xfffffffd
	.align		4
        /*0020*/ 	.word	0x00000000
	.align		4
        /*0024*/ 	.word	0xfffffffc


//--------------------- .nv.constant4             --------------------------
	.section	.nv.constant4,"a",@progbits
	.align	8
	.align		8
.nv.constant4:
        /*0000*/ 	.dword	__assertfail
	.align		8
        /*0008*/ 	.dword	__unnamed_1
	.align		8
        /*0010*/ 	.dword	__unnamed_2
	.align		8
        /*0018*/ 	.dword	__unnamed_3
	.align		8
        /*0020*/ 	.dword	_ZN39_INTERNAL_a163513c_4_k_cu_b225ec8d_75764cuda3std3__45__cpo5beginE
	.align		8
        /*0028*/ 	.dword	_ZN39_INTERNAL_a163513c_4_k_cu_b225ec8d_75764cuda3std3__45__cpo3endE
	.align		8
        /*0030*/ 	.dword	_ZN39_INTERNAL_a163513c_4_k_cu_b225ec8d_75764cuda3std3__45__cpo6cbeginE
	.align		8
        /*0038*/ 	.dword	_ZN39_INTERNAL_a163513c_4_k_cu_b225ec8d_75764cuda3std3__45__cpo4cendE
	.align		8
        /*0040*/ 	.dword	_ZN39_INTERNAL_a163513c_4_k_cu_b225ec8d_75764cuda3std3__441_GLOBAL__N__a163513c_4_k_cu_b225ec8d_75766ignoreE
	.align		8
        /*0048*/ 	.dword	_ZN39_INTERNAL_a163513c_4_k_cu_b225ec8d_75764cuda3std3__419piecewise_constructE
	.align		8
        /*0050*/ 	.dword	_ZN39_INTERNAL_a163513c_4_k_cu_b225ec8d_75764cuda3std3__48in_placeE
	.align		8
        /*0058*/ 	.dword	_ZN39_INTERNAL_a163513c_4_k_cu_b225ec8d_75764cuda3std6ranges3__45__cpo4swapE
	.align		8
        /*0060*/ 	.dword	_ZN39_INTERNAL_a163513c_4_k_cu_b225ec8d_75764cuda3std6ranges3__45__cpo9iter_moveE
	.align		8
        /*0068*/ 	.dword	_ZN39_INTERNAL_a163513c_4_k_cu_b225ec8d_75764cute7productE
	.align		8
        /*0070*/ 	.dword	_ZN39_INTERNAL_a163513c_4_k_cu_b225ec8d_75764cute1_E
	.align		8
        /*0078*/ 	.dword	$str$25
	.align		8
        /*0080*/ 	.dword	$str$26
	.align		8
        /*0088*/ 	.dword	$str$27
	.align		8
        /*0090*/ 	.dword	$str$28


//--------------------- .text._ZN7cutlass13device_kernelINS_4gemm6kernel13GemmUniversalIN4cute5tupleIJiiiiEEENS1_10collective13CollectiveMmaINS1_35MainloopSm100TmaUmmaWarpSpecializedILi3ELi2ELi4ENS5_IJNS4_1CILi1EEENSA_ILi2EEESB_EEEEENS5_IJNSA_ILi64EEENSA_ILi256EEENSA_ILi32EEEEEENS_12float_e4m3_tENS5_IJlSB_lEEESJ_SK_NS4_8TiledMMAINS4_8MMA_AtomIJNS4_10MMA_TraitsINS4_19SM100_MMA_F8F6F4_SSEJSJ_SJ_fSF_SG_NS4_17integral_constantINS4_4UMMA5MajorELSR_0EEESS_NSP_INSQ_7ScaleInELST_0EEESU_EEEEEENS4_6LayoutINS5_IJSB_SB_SB_EEENS5_IJNSA_ILi0EEESZ_SZ_EEEEENS5_IJNS4_10UnderscoreES12_S12_EEEEENS4_23SM90_TMA_LOAD_MULTICASTENS4_14ComposedLayoutINS4_7SwizzleILi1ELi4ELi3EEENS4_18smem_ptr_flag_bitsILi8EEENSX_INS5_IJNSA_ILi8EEESH_EEENS5_IJSH_SB_EEEEEEEvNS4_8identityENS4_13SM90_TMA_LOADES1F_vS1G_EENS_8epilogue10collective18CollectiveEpilogueINS1J_23Sm100TmaWarpSpecializedILi4ELi2ELi32ELb0ELb0EEEJSI_NS5_IJNSX_ISF_SB_EES1O_EEESJ_SK_SJ_SK_NS1J_6fusion15FusionCallbacksIS1N_NS1Q_17LinearCombinationISJ_fSJ_fLNS_15FloatRoundStyleE2EEESI_S1P_JEEENS4_5SM1004TMEM4LOAD26SM100_TMEM_LOAD_16dp32b32xES1H_NS16_INS17_ILi2ELi4ELi3EEES1A_NSX_INS5_IJS1B_SF_EEENS5_IJSF_SB_EEEEEEENS4_39AutoVectorizingCopyWithAssumedAlignmentILi128EEENS4_14SM90_TMA_STOREES24_S26_S26_EEEvvEEEEvNT_6ParamsE --------------------------
	.section	.text._ZN7cutlass13device_kernelINS_4gemm6kernel13GemmUniversalIN4cute5tupleIJiiiiEEENS1_10collective13CollectiveMmaINS1_35MainloopSm100TmaUmmaWarpSpecializedILi3ELi2ELi4ENS5_IJNS4_1CILi1EEENSA_ILi2EEESB_EEEEENS5_IJNSA_ILi64EEENSA_ILi256EEENSA_ILi32EEEEEENS_12float_e4m3_tENS5_IJlSB_lEEESJ_SK_NS4_8TiledMMAINS4_8MMA_AtomIJNS4_10MMA_TraitsINS4_19SM100_MMA_F8F6F4_SSEJSJ_SJ_fSF_SG_NS4_17integral_constantINS4_4UMMA5MajorELSR_0EEESS_NSP_INSQ_7ScaleInELST_0EEESU_EEEEEENS4_6LayoutINS5_IJSB_SB_SB_EEENS5_IJNSA_ILi0EEESZ_SZ_EEEEENS5_IJNS4_10UnderscoreES12_S12_EEEEENS4_23SM90_TMA_LOAD_MULTICASTENS4_14ComposedLayoutINS4_7SwizzleILi1ELi4ELi3EEENS4_18smem_ptr_flag_bitsILi8EEENSX_INS5_IJNSA_ILi8EEESH_EEENS5_IJSH_SB_EEEEEEEvNS4_8identityENS4_13SM90_TMA_LOADES1F_vS1G_EENS_8epilogue10collective18CollectiveEpilogueINS1J_23Sm100TmaWarpSpecializedILi4ELi2ELi32ELb0ELb0EEEJSI_NS5_IJNSX_ISF_SB_EES1O_EEESJ_SK_SJ_SK_NS1J_6fusion15FusionCallbacksIS1N_NS1Q_17LinearCombinationISJ_fSJ_fLNS_15FloatRoundStyleE2EEESI_S1P_JEEENS4_5SM1004TMEM4LOAD26SM100_TMEM_LOAD_16dp32b32xES1H_NS16_INS17_ILi2ELi4ELi3EEES1A_NSX_INS5_IJS1B_SF_EEENS5_IJSF_SB_EEEEEEENS4_39AutoVectorizingCopyWithAssumedAlignmentILi128EEENS4_14SM90_TMA_STOREES24_S26_S26_EEEvvEEEEvNT_6ParamsE,"ax",@progbits
	.align	128
.text._ZN7cutlass13device_kernelINS_4gemm6kernel13GemmUniversalIN4cute5tupleIJiiiiEEENS1_10collective13CollectiveMmaINS1_35MainloopSm100TmaUmmaWarpSpecializedILi3ELi2ELi4ENS5_IJNS4_1CILi1EEENSA_ILi2EEESB_EEEEENS5_IJNSA_ILi64EEENSA_ILi256EEENSA_ILi32EEEEEENS_12float_e4m3_tENS5_IJlSB_lEEESJ_SK_NS4_8TiledMMAINS4_8MMA_AtomIJNS4_10MMA_TraitsINS4_19SM100_MMA_F8F6F4_SSEJSJ_SJ_fSF_SG_NS4_17integral_constantINS4_4UMMA5MajorELSR_0EEESS_NSP_INSQ_7ScaleInELST_0EEESU_EEEEEENS4_6LayoutINS5_IJSB_SB_SB_EEENS5_IJNSA_ILi0EEESZ_SZ_EEEEENS5_IJNS4_10UnderscoreES12_S12_EEEEENS4_23SM90_TMA_LOAD_MULTICASTENS4_14ComposedLayoutINS4_7SwizzleILi1ELi4ELi3EEENS4_18smem_ptr_flag_bitsILi8EEENSX_INS5_IJNSA_ILi8EEESH_EEENS5_IJSH_SB_EEEEEEEvNS4_8identityENS4_13SM90_TMA_LOADES1F_vS1G_EENS_8epilogue10collective18CollectiveEpilogueINS1J_23Sm100TmaWarpSpecializedILi4ELi2ELi32ELb0ELb0EEEJSI_NS5_IJNSX_ISF_SB_EES1O_EEESJ_SK_SJ_SK_NS1J_6fusion15FusionCallbacksIS1N_NS1Q_17LinearCombinationISJ_fSJ_fLNS_15FloatRoundStyleE2EEESI_S1P_JEEENS4_5SM1004TMEM4LOAD26SM100_TMEM_LOAD_16dp32b32xES1H_NS16_INS17_ILi2ELi4ELi3EEES1A_NSX_INS5_IJS1B_SF_EEENS5_IJSF_SB_EEEEEEENS4_39AutoVectorizingCopyWithAssumedAlignmentILi128EEENS4_14SM90_TMA_STOREES24_S26_S26_EEEvvEEEEvNT_6ParamsE:
        .type           _ZN7cutlass13device_kernelINS_4gemm6kernel13GemmUniversalIN4cute5tupleIJiiiiEEENS1_10collective13CollectiveMmaINS1_35MainloopSm100TmaUmmaWarpSpecializedILi3ELi2ELi4ENS5_IJNS4_1CILi1EEENSA_ILi2EEESB_EEEEENS5_IJNSA_ILi64EEENSA_ILi256EEENSA_ILi32EEEEEENS_12float_e4m3_tENS5_IJlSB_lEEESJ_SK_NS4_8TiledMMAINS4_8MMA_AtomIJNS4_10MMA_TraitsINS4_19SM100_MMA_F8F6F4_SSEJSJ_SJ_fSF_SG_NS4_17integral_constantINS4_4UMMA5MajorELSR_0EEESS_NSP_INSQ_7ScaleInELST_0EEESU_EEEEEENS4_6LayoutINS5_IJSB_SB_SB_EEENS5_IJNSA_ILi0EEESZ_SZ_EEEEENS5_IJNS4_10UnderscoreES12_S12_EEEEENS4_23SM90_TMA_LOAD_MULTICASTENS4_14ComposedLayoutINS4_7SwizzleILi1ELi4ELi3EEENS4_18smem_ptr_flag_bitsILi8EEENSX_INS5_IJNSA_ILi8EEESH_EEENS5_IJSH_SB_EEEEEEEvNS4_8identityENS4_13SM90_TMA_LOADES1F_vS1G_EENS_8epilogue10collective18CollectiveEpilogueINS1J_23Sm100TmaWarpSpecializedILi4ELi2ELi32ELb0ELb0EEEJSI_NS5_IJNSX_ISF_SB_EES1O_EEESJ_SK_SJ_SK_NS1J_6fusion15FusionCallbacksIS1N_NS1Q_17LinearCombinationISJ_fSJ_fLNS_15FloatRoundStyleE2EEESI_S1P_JEEENS4_5SM1004TMEM4LOAD26SM100_TMEM_LOAD_16dp32b32xES1H_NS16_INS17_ILi2ELi4ELi3EEES1A_NSX_INS5_IJS1B_SF_EEENS5_IJSF_SB_EEEEEEENS4_39AutoVectorizingCopyWithAssumedAlignmentILi128EEENS4_14SM90_TMA_STOREES24_S26_S26_EEEvvEEEEvNT_6ParamsE,@function
        .size           _ZN7cutlass13device_kernelINS_4gemm6kernel13GemmUniversalIN4cute5tupleIJiiiiEEENS1_10collective13CollectiveMmaINS1_35MainloopSm100TmaUmmaWarpSpecializedILi3ELi2ELi4ENS5_IJNS4_1CILi1EEENSA_ILi2EEESB_EEEEENS5_IJNSA_ILi64EEENSA_ILi256EEENSA_ILi32EEEEEENS_12float_e4m3_tENS5_IJlSB_lEEESJ_SK_NS4_8TiledMMAINS4_8MMA_AtomIJNS4_10MMA_TraitsINS4_19SM100_MMA_F8F6F4_SSEJSJ_SJ_fSF_SG_NS4_17integral_constantINS4_4UMMA5MajorELSR_0EEESS_NSP_INSQ_7ScaleInELST_0EEESU_EEEEEENS4_6LayoutINS5_IJSB_SB_SB_EEENS5_IJNSA_ILi0EEESZ_SZ_EEEEENS5_IJNS4_10UnderscoreES12_S12_EEEEENS4_23SM90_TMA_LOAD_MULTICASTENS4_14ComposedLayoutINS4_7SwizzleILi1ELi4ELi3EEENS4_18smem_ptr_flag_bitsILi8EEENSX_INS5_IJNSA_ILi8EEESH_EEENS5_IJSH_SB_EEEEEEEvNS4_8identityENS4_13SM90_TMA_LOADES1F_vS1G_EENS_8epilogue10collective18CollectiveEpilogueINS1J_23Sm100TmaWarpSpecializedILi4ELi2ELi32ELb0ELb0EEEJSI_NS5_IJNSX_ISF_SB_EES1O_EEESJ_SK_SJ_SK_NS1J_6fusion15FusionCallbacksIS1N_NS1Q_17LinearCombinationISJ_fSJ_fLNS_15FloatRoundStyleE2EEESI_S1P_JEEENS4_5SM1004TMEM4LOAD26SM100_TMEM_LOAD_16dp32b32xES1H_NS16_INS17_ILi2ELi4ELi3EEES1A_NSX_INS5_IJS1B_SF_EEENS5_IJSF_SB_EEEEEEENS4_39AutoVectorizingCopyWithAssumedAlignmentILi128EEENS4_14SM90_TMA_STOREES24_S26_S26_EEEvvEEEEvNT_6ParamsE,(.L_x_174 - _ZN7cutlass13device_kernelINS_4gemm6kernel13GemmUniversalIN4cute5tupleIJiiiiEEENS1_10collective13CollectiveMmaINS1_35MainloopSm100TmaUmmaWarpSpecializedILi3ELi2ELi4ENS5_IJNS4_1CILi1EEENSA_ILi2EEESB_EEEEENS5_IJNSA_ILi64EEENSA_ILi256EEENSA_ILi32EEEEEENS_12float_e4m3_tENS5_IJlSB_lEEESJ_SK_NS4_8TiledMMAINS4_8MMA_AtomIJNS4_10MMA_TraitsINS4_19SM100_MMA_F8F6F4_SSEJSJ_SJ_fSF_SG_NS4_17integral_constantINS4_4UMMA5MajorELSR_0EEESS_NSP_INSQ_7ScaleInELST_0EEESU_EEEEEENS4_6LayoutINS5_IJSB_SB_SB_EEENS5_IJNSA_ILi0EEESZ_SZ_EEEEENS5_IJNS4_10UnderscoreES12_S12_EEEEENS4_23SM90_TMA_LOAD_MULTICASTENS4_14ComposedLayoutINS4_7SwizzleILi1ELi4ELi3EEENS4_18smem_ptr_flag_bitsILi8EEENSX_INS5_IJNSA_ILi8EEESH_EEENS5_IJSH_SB_EEEEEEEvNS4_8identityENS4_13SM90_TMA_LOADES1F_vS1G_EENS_8epilogue10collective18CollectiveEpilogueINS1J_23Sm100TmaWarpSpecializedILi4ELi2ELi32ELb0ELb0EEEJSI_NS5_IJNSX_ISF_SB_EES1O_EEESJ_SK_SJ_SK_NS1J_6fusion15FusionCallbacksIS1N_NS1Q_17LinearCombinationISJ_fSJ_fLNS_15FloatRoundStyleE2EEESI_S1P_JEEENS4_5SM1004TMEM4LOAD26SM100_TMEM_LOAD_16dp32b32xES1H_NS16_INS17_ILi2ELi4ELi3EEES1A_NSX_INS5_IJS1B_SF_EEENS5_IJSF_SB_EEEEEEENS4_39AutoVectorizingCopyWithAssumedAlignmentILi128EEENS4_14SM90_TMA_STOREES24_S26_S26_EEEvvEEEEvNT_6ParamsE)
        .other          _ZN7cutlass13device_kernelINS_4gemm6kernel13GemmUniversalIN4cute5tupleIJiiiiEEENS1_10collective13CollectiveMmaINS1_35MainloopSm100TmaUmmaWarpSpecializedILi3ELi2ELi4ENS5_IJNS4_1CILi1EEENSA_ILi2EEESB_EEEEENS5_IJNSA_ILi64EEENSA_ILi256EEENSA_ILi32EEEEEENS_12float_e4m3_tENS5_IJlSB_lEEESJ_SK_NS4_8TiledMMAINS4_8MMA_AtomIJNS4_10MMA_TraitsINS4_19SM100_MMA_F8F6F4_SSEJSJ_SJ_fSF_SG_NS4_17integral_constantINS4_4UMMA5MajorELSR_0EEESS_NSP_INSQ_7ScaleInELST_0EEESU_EEEEEENS4_6LayoutINS5_IJSB_SB_SB_EEENS5_IJNSA_ILi0EEESZ_SZ_EEEEENS5_IJNS4_10UnderscoreES12_S12_EEEEENS4_23SM90_TMA_LOAD_MULTICASTENS4_14ComposedLayoutINS4_7SwizzleILi1ELi4ELi3EEENS4_18smem_ptr_flag_bitsILi8EEENSX_INS5_IJNSA_ILi8EEESH_EEENS5_IJSH_SB_EEEEEEEvNS4_8identityENS4_13SM90_TMA_LOADES1F_vS1G_EENS_8epilogue10collective18CollectiveEpilogueINS1J_23Sm100TmaWarpSpecializedILi4ELi2ELi32ELb0ELb0EEEJSI_NS5_IJNSX_ISF_SB_EES1O_EEESJ_SK_SJ_SK_NS1J_6fusion15FusionCallbacksIS1N_NS1Q_17LinearCombinationISJ_fSJ_fLNS_15FloatRoundStyleE2EEESI_S1P_JEEENS4_5SM1004TMEM4LOAD26SM100_TMEM_LOAD_16dp32b32xES1H_NS16_INS17_ILi2ELi4ELi3EEES1A_NSX_INS5_IJS1B_SF_EEENS5_IJSF_SB_EEEEEEENS4_39AutoVectorizingCopyWithAssumedAlignmentILi128EEENS4_14SM90_TMA_STOREES24_S26_S26_EEEvvEEEEvNT_6ParamsE,@"STO_CUDA_ENTRY STV_DEFAULT"
_ZN7cutlass13device_kernelINS_4gemm6kernel13GemmUniversalIN4cute5tupleIJiiiiEEENS1_10collective13CollectiveMmaINS1_35MainloopSm100TmaUmmaWarpSpecializedILi3ELi2ELi4ENS5_IJNS4_1CILi1EEENSA_ILi2EEESB_EEEEENS5_IJNSA_ILi64EEENSA_ILi256EEENSA_ILi32EEEEEENS_12float_e4m3_tENS5_IJlSB_lEEESJ_SK_NS4_8TiledMMAINS4_8MMA_AtomIJNS4_10MMA_TraitsINS4_19SM100_MMA_F8F6F4_SSEJSJ_SJ_fSF_SG_NS4_17integral_constantINS4_4UMMA5MajorELSR_0EEESS_NSP_INSQ_7ScaleInELST_0EEESU_EEEEEENS4_6LayoutINS5_IJSB_SB_SB_EEENS5_IJNSA_ILi0EEESZ_SZ_EEEEENS5_IJNS4_10UnderscoreES12_S12_EEEEENS4_23SM90_TMA_LOAD_MULTICASTENS4_14ComposedLayoutINS4_7SwizzleILi1ELi4ELi3EEENS4_18smem_ptr_flag_bitsILi8EEENSX_INS5_IJNSA_ILi8EEESH_EEENS5_IJSH_SB_EEEEEEEvNS4_8identityENS4_13SM90_TMA_LOADES1F_vS1G_EENS_8epilogue10collective18CollectiveEpilogueINS1J_23Sm100TmaWarpSpecializedILi4ELi2ELi32ELb0ELb0EEEJSI_NS5_IJNSX_ISF_SB_EES1O_EEESJ_SK_SJ_SK_NS1J_6fusion15FusionCallbacksIS1N_NS1Q_17LinearCombinationISJ_fSJ_fLNS_15FloatRoundStyleE2EEESI_S1P_JEEENS4_5SM1004TMEM4LOAD26SM100_TMEM_LOAD_16dp32b32xES1H_NS16_INS17_ILi2ELi4ELi3EEES1A_NSX_INS5_IJS1B_SF_EEENS5_IJSF_SB_EEEEEEENS4_39AutoVectorizingCopyWithAssumedAlignmentILi128EEENS4_14SM90_TMA_STOREES24_S26_S26_EEEvvEEEEvNT_6ParamsE:
[----:B------:R-:W1:Y:S01]  /*0000*/  LDC R1, c[0x0][0x37c] ;  /* 0x0000df00ff017b82 */ /* 0x000e620000000800 */
[----:B------:R-:W2:Y:S01]  /*0010*/  S2R R95, SR_TID.X ;  /* 0x00000000005f7919 */ /* 0x000ea20000002100 */
[----:B------:R-:W3:Y:S01]  /*0020*/  LDCU.64 UR8, c[0x0][0x890] ;  /* 0x00011200ff0877ac */ /* 0x000ee20008000a00 */
[----:B------:R-:W-:Y:S02]  /*0030*/  PRMT R85, RZ, 0x7610, R85 ;  /* 0x00007610ff557816 */ /* 0x000fe40000000055 */
[----:B------:R-:W-:Y:S01]  /*0040*/  ELECT P3, URZ, PT ;  /* 0x0000000000ff782f */ /* 0x000fe20003860000 */
[----:B---3--:R-:W-:-:S04]  /*0050*/  UISETP.NE.U32.AND UP0, UPT, UR8, URZ, UPT ;  /* 0x000000ff0800728c */ /* 0x008fc8000bf05070 */
[----:B------:R-:W-:Y:S01]  /*0060*/  UISETP.NE.AND.EX UP0, UPT, UR9, URZ, UPT, UP0 ;  /* 0x000000ff0900728c */ /* 0x000fe2000bf05300 */
[----:B--2---:R-:W-:-:S05]  /*0070*/  SHF.R.U32.HI R86, RZ, 0x5, R95 ;  /* 0x00000005ff567819 */ /* 0x004fca000001165f */
[----:B------:R-:W2:Y:S02]  /*0080*/  SHFL.IDX PT, R0, R86, RZ, 0x1f ;  /* 0x00001fff56007589 */ /* 0x000ea400000e0000 */
[----:B--2---:R-:W-:Y:S01]  /*0090*/  R2UR UR17, R0 ;  /* 0x00000000001172ca */ /* 0x004fe200000e0000 */
[----:B-1----:R-:W-:-:S14]  /*00a0*/  BRA.U UP0, `(.L_x_0) ;  /* 0x0000000100307547 */ /* 0x002fdc000b800000 */
[----:B------:R-:W1:Y:S02]  /*00b0*/  LDCU.64 UR4, c[0x0][0x888] ;  /* 0x00011100ff0477ac */ /* 0x000e640008000a00 */
[----:B-1----:R-:W-:-:S04]  /*00c0*/  UISETP.NE.U32.AND UP0, UPT, UR4, URZ, UPT ;  /* 0x000000ff0400728c */ /* 0x002fc8000bf05070 */
[----:B------:R-:W-:-:S09]  /*00d0*/  UISETP.NE.AND.EX UP0, UPT, UR5, URZ, UPT, UP0 ;  /* 0x000000ff0500728c */ /* 0x000fd2000bf05300 */
[----:B------:R-:W-:Y:S05]  /*00e0*/  BRA.U !UP0, `(.L_x_1) ;  /* 0x0000000108147547 */ /* 0x000fea000b800000 */
[----:B------:R-:W1:Y:S01]  /*00f0*/  LDC.64 R2, c[0x0][0x888] ;  /* 0x00022200ff027b82 */ /* 0x000e620000000a00 */
[----:B------:R-:W1:Y:S02]  /*0100*/  LDCU.64 UR4, c[0x0][0x358] ;  /* 0x00006b00ff0477ac */ /* 0x000e640008000a00 */
[----:B-1----:R1:W5:Y:S01]  /*0110*/  LDG.E R41, desc[UR4][R2.64] ;  /* 0x0000000402297981 */ /* 0x002362000c1e1900 */
[----:B------:R-:W-:Y:S01]  /*0120*/  HFMA2 R85, -RZ, RZ, 0, 5.9604644775390625e-08 ;  /* 0x00000001ff557431 */ /* 0x000fe200000001ff */
[----:B------:R-:W-:Y:S05]  /*0130*/  BRA `(.L_x_0) ;  /* 0x00000000000c7947 */ /* 0x000fea0003800000 */
.L_x_1:
[----:B------:R-:W1:Y:S01]  /*0140*/  LDCU UR4, c[0x0][0x880] ;  /* 0x00011000ff0477ac */ /* 0x000e620008000800 */
[----:B------:R-:W-:Y:S01]  /*0150*/  HFMA2 R85, -RZ, RZ, 0, 5.9604644775390625e-08 ;  /* 0x00000001ff557431 */ /* 0x000fe200000001ff */
[----:B-1----:R-:W-:-:S07]  /*0160*/  MOV R41, UR4 ;  /* 0x0000000400297c02 */ /* 0x002fce0008000f00 */
.L_x_0:
[----:B------:R-:W2:Y:S02]  /*0170*/  LDCU.64 UR4, c[0x0][0x8b0] ;  /* 0x00011600ff0477ac */ /* 0x000ea40008000a00 */
[----:B--2---:R-:W-:-:S04]  /*0180*/  UISETP.NE.U32.AND UP0, UPT, UR4, URZ, UPT ;  /* 0x000000ff0400728c */ /* 0x004fc8000bf05070 */
[----:B------:R-:W-:-:S09]  /*0190*/  UISETP.NE.AND.EX UP0, UPT, UR5, URZ, UPT, UP0 ;  /* 0x000000ff0500728c */ /* 0x000fd2000bf05300 */
[----:B------:R-:W-:Y:S05]  /*01a0*/  BRA.U UP0, `(.L_x_2) ;  /* 0x0000000100287547 */ /* 0x000fea000b800000 */
[----:B------:R-:W2:Y:S02]  /*01b0*/  LDCU.64 UR4, c[0x0][0x8a8] ;  /* 0x00011500ff0477ac */ /* 0x000ea40008000a00 */
[----:B--2---:R-:W-:-:S04]  /*01c0*/  UISETP.NE.U32.AND UP0, UPT, UR4, URZ, UPT ;  /* 0x000000ff0400728c */ /* 0x004fc8000bf05070 */
[----:B------:R-:W-:-:S09]  /*01d0*/  UISETP.NE.AND.EX UP0, UPT, UR5, URZ, UPT, UP0 ;  /* 0x000000ff0500728c */ /* 0x000fd2000bf05300 */
[----:B------:R-:W-:Y:S05]  /*01e0*/  BRA.U !UP0, `(.L_x_3) ;  /* 0x0000000108107547 */ /* 0x000fea000b800000 */
[----:B------:R-:W2:Y:S01]  /*01f0*/  LDC.64 R38, c[0x0][0x8a8] ;  /* 0x00022a00ff267b82 */ /* 0x000ea20000000a00 */
[----:B------:R-:W2:Y:S02]  /*0200*/  LDCU.64 UR4, c[0x0][0x358] ;  /* 0x00006b00ff0477ac */ /* 0x000ea40008000a00 */
[----:B--2---:R2:W5:Y:S01]  /*0210*/  LDG.E R38, desc[UR4][R38.64] ;  /* 0x0000000426267981 */ /* 0x004562000c1e1900 */
[----:B------:R-:W-:Y:S05]  /*0220*/  BRA `(.L_x_2) ;  /* 0x0000000000087947 */ /* 0x000fea0003800000 */
.L_x_3:
[----:B------:R-:W2:Y:S02]  /*0230*/  LDCU UR4, c[0x0][0x8a0] ;  /* 0x00011400ff0477ac */ /* 0x000ea40008000800 */
[----:B--2---:R-:W-:Y:S02]  /*0240*/  MOV R38, UR4 ;  /* 0x0000000400267c02 */ /* 0x004fe40008000f00 */
.L_x_2:
[----:B------:R-:W-:Y:S01]  /*0250*/  IMAD.U32 R0, RZ, RZ, UR17 ;  /* 0x00000011ff007e24 */ /* 0x000fe2000f8e00ff */
[----:B------:R-:W-:Y:S04]  /*0260*/  BSSY.RECONVERGENT B0, `(.L_x_4) ;  /* 0x000000c000007945 */ /* 0x000fe80003800200 */
[C---:B------:R-:W-:Y:S02]  /*0270*/  ISETP.NE.OR P1, PT, R0.reuse, 0x1, !P3 ;  /* 0x000000010000780c */ /* 0x040fe40005f25670 */
[----:B------:R-:W-:-:S11]  /*0280*/  ISETP.NE.OR P0, PT, R0, 0x3, !P3 ;  /* 0x000000030000780c */ /* 0x000fd60005f05670 */
[----:B------:R-:W-:Y:S05]  /*0290*/  @P1 BRA `(.L_x_5) ;  /* 0x0000000000201947 */ /* 0x000fea0003800000 */
[----:B------:R-:W3:Y:S02]  /*02a0*/  LDCU.64 UR4, c[0x0][0x348] ;  /* 0x00006900ff0477ac */ /* 0x000ee40008000a00 */
[----:B---3--:R-:W-:Y:S02]  /*02b0*/  UIADD3 UR6, UP1, UPT, UR4, 0x80, URZ ;  /* 0x0000008004067890 */ /* 0x008fe4000ff3e0ff */
[----:B------:R-:W-:Y:S02]  /*02c0*/  UIADD3 UR4, UP0, UPT, UR4, 0x180, URZ ;  /* 0x0000018004047890 */ /* 0x000fe4000ff1e0ff */
[----:B------:R-:W-:Y:S02]  /*02d0*/  UIADD3.X UR7, UPT, UPT, URZ, UR5, URZ, UP1, !UPT ;  /* 0x00000005ff077290 */ /* 0x000fe40008ffe4ff */
[----:B------:R-:W-:-:S07]  /*02e0*/  UIADD3.X UR5, UPT, UPT, URZ, UR5, URZ, UP0, !UPT ;  /* 0x00000005ff057290 */ /* 0x000fce00087fe4ff */
[----:B------:R3:W-:Y:S02]  /*02f0*/  UTMACCTL.PF [UR6] ;  /* 0x00000000060079b9 */ /* 0x0007e40008040000 */
[----:B------:R3:W-:Y:S02]  /*0300*/  UTMACCTL.PF [UR4] ;  /* 0x00000000040079b9 */ /* 0x0007e40008040000 */
[----:B---3--:R-:W-:Y:S01]  /*0310*/  NOP ;  /* 0x0000000000007918 */ /* 0x008fe20000000000 */
.L_x_5:
[----:B------:R-:W-:Y:S05]  /*0320*/  BSYNC.RECONVERGENT B0 ;  /* 0x0000000000007941 */ /* 0x000fea0003800200 */
.L_x_4:
[----:B------:R-:W-:Y:S04]  /*0330*/  BSSY.RECONVERGENT B0, `(.L_x_6) ;  /* 0x000000a000007945 */ /* 0x000fe80003800200 */
        /* <DEDUP_REMOVED lines=9> */
.L_x_7:
[----:B------:R-:W-:Y:S05]  /*03d0*/  BSYNC.RECONVERGENT B0 ;  /* 0x0000000000007941 */ /* 0x000fea0003800200 */
.L_x_6:
[----:B------:R-:W3:Y:S01]  /*03e0*/  LDCU.64 UR4, c[0x0][0x888] ;  /* 0x00011100ff0477ac */ /* 0x000ee20008000a00 */
[----:B------:R-:W-:Y:S02]  /*03f0*/  UISETP.EQ.U32.AND UP1, UPT, UR8, URZ, UPT ;  /* 0x000000ff0800728c */ /* 0x000fe4000bf22070 */
[----:B------:R-:W-:Y:S02]  /*0400*/  UPLOP3.LUT UP3, UPT, UPT, UPT, UPT, 0x80, 0x8 ;  /* 0x000000000008789c */ /* 0x000fe40003f6f070 */
[----:B---3--:R-:W-:-:S04]  /*0410*/  UISETP.NE.U32.AND UP0, UPT, UR4, URZ, UPT ;  /* 0x000000ff0400728c */ /* 0x008fc8000bf05070 */
[----:B------:R-:W-:-:S04]  /*0420*/  UISETP.NE.AND.EX UP0, UPT, UR5, URZ, UPT, UP0 ;  /* 0x000000ff0500728c */ /* 0x000fc8000bf05300 */
[----:B------:R-:W-:-:S04]  /*0430*/  UISETP.EQ.OR.EX UP2, UPT, UR9, URZ, !UP0, UP1 ;  /* 0x000000ff0900728c */ /* 0x000fc8000c742710 */
[----:B------:R-:W-:-:S06]  /*0440*/  UP2UR UR4, UPR, URZ, 0x4 ;  /* 0x00000004ff047883 */ /* 0x000fcc0008000000 */
[----:B------:R-:W-:Y:S01]  /*0450*/  MOV R88, UR4 ;  /* 0x0000000400587c02 */ /* 0x000fe20008000f00 */
[----:B------:R-:W-:Y:S06]  /*0460*/  BRA.U !UP2, `(.L_x_8) ;  /* 0x000000010a207547 */ /* 0x000fec000b800000 */
[----:B------:R-:W-:Y:S01]  /*0470*/  UISETP.NE.U32.AND UP1, UPT, UR8, URZ, UPT ;  /* 0x000000ff0800728c */ /* 0x000fe2000bf25070 */
[----:B-----5:R-:W-:Y:S01]  /*0480*/  FSETP.NEU.AND P0, PT, R41, RZ, PT ;  /* 0x000000ff2900720b */ /* 0x020fe20003f0d000 */
[----:B------:R-:W-:Y:S02]  /*0490*/  USEL UR4, URZ, 0xffffffff, UP0 ;  /* 0xffffffffff047887 */ /* 0x000fe40008000000 */
[----:B------:R-:W-:-:S10]  /*04a0*/  UISETP.NE.AND.EX UP1, UPT, UR9, URZ, UPT, UP1 ;  /* 0x000000ff0900728c */ /* 0x000fd4000bf25310 */
[----:B------:R-:W-:Y:S01]  /*04b0*/  VOTEU.ANY UP0, P0 ;  /* 0x0000000000ff7886 */ /* 0x000fe20000000100 */
[----:B------:R-:W-:-:S04]  /*04c0*/  @!UP1 USEL UR4, URZ, 0xffffffff, UP0 ;  /* 0xffffffffff049887 */ /* 0x000fc80008000000 */
[----:B------:R-:W-:-:S04]  /*04d0*/  ULOP3.LUT UR4, UR4, 0x1, URZ, 0xc0, !UPT ;  /* 0x0000000104047892 */ /* 0x000fc8000f8ec0ff */
[----:B------:R-:W-:-:S11]  /*04e0*/  UISETP.NE.U32.AND UP3, UPT, UR4, 0x1, UPT ;  /* 0x000000010400788c */ /* 0x000fd6000bf65070 */
.L_x_8:
[----:B-1----:R-:W1:Y:S01]  /*04f0*/  SHFL.IDX PT, R2, R86, RZ, 0x1f ;  /* 0x00001fff56027589 */ /* 0x002e6200000e0000 */
[----:B------:R-:W-:-:S04]  /*0500*/  UISETP.NE.AND UP0, UPT, UR17, 0x2, UPT ;  /* 0x000000021100788c */ /* 0x000fc8000bf05270 */
[----:B------:R-:W-:Y:S01]  /*0510*/  USEL UR48, URZ, 0x1, UP0 ;  /* 0x00000001ff307887 */ /* 0x000fe20008000000 */
[----:B-1----:R-:W-:-:S13]  /*0520*/  ISETP.NE.AND P0, PT, R2, RZ, PT ;  /* 0x000000ff0200720c */ /* 0x002fda0003f05270 */
[----:B------:R-:W-:Y:S05]  /*0530*/  @P0 BRA `(.L_x_9) ;  /* 0x0000000000500947 */ /* 0x000fea0003800000 */
[----:B------:R-:W1:Y:S01]  /*0540*/  S2UR UR4, SR_CgaCtaId ;  /* 0x00000000000479c3 */ /* 0x000e620000008800 */
[----:B------:R-:W-:Y:S01]  /*0550*/  UMOV UR5, 0x400 ;  /* 0x0000040000057882 */ /* 0x000fe20000000000 */
[----:B------:R-:W-:Y:S01]  /*0560*/  UMOV UR8, 0x1 ;  /* 0x0000000100087882 */ /* 0x000fe20000000000 */
[----:B------:R-:W-:Y:S01]  /*0570*/  UMOV UR6, 0x2 ;  /* 0x0000000200067882 */ /* 0x000fe20000000000 */
[----:B------:R-:W-:-:S04]  /*0580*/  UIADD3 UR8, UPT, UPT, -UR8, 0x100000, URZ ;  /* 0x0010000008087890 */ /* 0x000fc8000fffe1ff */
[----:B------:R-:W-:Y:S02]  /*0590*/  USHF.L.U32 UR9, UR8, 0xb, URZ ;  /* 0x0000000b08097899 */ /* 0x000fe400080006ff */
[----:B------:R-:W-:Y:S02]  /*05a0*/  USHF.L.U32 UR8, UR8, 0x1, URZ ;  /* 0x0000000108087899 */ /* 0x000fe400080006ff */
[----:B------:R-:W-:-:S04]  /*05b0*/  UIADD3 UR6, UPT, UPT, -UR6, 0x100000, URZ ;  /* 0x0010000006067890 */ /* 0x000fc8000fffe1ff */
[----:B------:R-:W-:Y:S02]  /*05c0*/  USHF.L.U32 UR7, UR6, 0xb, URZ ;  /* 0x0000000b06077899 */ /* 0x000fe400080006ff */
[----:B------:R-:W-:Y:S01]  /*05d0*/  USHF.L.U32 UR6, UR6, 0x1, URZ ;  /* 0x0000000106067899 */ /* 0x000fe200080006ff */
[----:B------:R-:W-:Y:S01]  /*05e0*/  ELECT P0, URZ, PT ;  /* 0x0000000000ff782f */ /* 0x000fe20003800000 */
[----:B-1----:R-:W-:Y:S01]  /*05f0*/  ULEA UR4, UR4, UR5, 0x18 ;  /* 0x0000000504047291 */ /* 0x002fe2000f8ec0ff */
[----:B------:R-:W1:Y:S11]  /*0600*/  FENCE.VIEW.ASYNC.S ;  /* 0x00000000000073c6 */ /* 0x000e760000000000 */
[----:B-1----:R1:W3:Y:S01]  /*0610*/  SYNCS.EXCH.64 URZ, [UR4], UR8 ;  /* 0x0000000804ff75b2 */ /* 0x0022e20008000100 */
[----:B------:R1:W4:Y:S01]  /*0620*/  SYNCS.EXCH.64 URZ, [UR4+0x18], UR6 ;  /* 0x0000180604ff75b2 */ /* 0x0003220008000100 */
[----:B------:R1:W1:Y:S01]  /*0630*/  SYNCS.EXCH.64 URZ, [UR4+0x8], UR8 ;  /* 0x0000080804ff75b2 */ /* 0x0002620008000100 */
[----:B------:R1:W1:Y:S01]  /*0640*/  SYNCS.EXCH.64 URZ, [UR4+0x20], UR6 ;  /* 0x0000200604ff75b2 */ /* 0x0002620008000100 */
[----:B------:R1:W1:Y:S01]  /*0650*/  SYNCS.EXCH.64 URZ, [UR4+0x10], UR8 ;  /* 0x0000100804ff75b2 */ /* 0x0002620008000100 */
[----:B------:R1:W1:Y:S01]  /*0660*/  SYNCS.EXCH.64 URZ, [UR4+0x28], UR6 ;  /* 0x0000280604ff75b2 */ /* 0x0002620008000100 */
[----:B------:R-:W-:Y:S01]  /*0670*/  NOP ;  /* 0x0000000000007918 */ /* 0x000fe20000000000 */
.L_x_9:
[----:B------:R-:W2:Y:S01]  /*0680*/  SHFL.IDX PT, R2, R86, RZ, 0x1f ;  /* 0x00001fff56027589 */ /* 0x000ea200000e0000 */
[----:B------:R-:W-:Y:S01]  /*0690*/  NOP ;  /* 0x0000000000007918 */ /* 0x000fe20000000000 */
[----:B--2---:R-:W-:-:S13]  /*06a0*/  ISETP.NE.AND P0, PT, R2, 0x1, PT ;  /* 0x000000010200780c */ /* 0x004fda0003f05270 */
[----:B------:R-:W-:Y:S05]  /*06b0*/  @P0 BRA `(.L_x_10) ;  /* 0x0000000000580947 */ /* 0x000fea0003800000 */
[----:B-1----:R-:W1:Y:S01]  /*06c0*/  S2UR UR4, SR_CgaCtaId ;  /* 0x00000000000479c3 */ /* 0x002e620000008800 */
        /* <DEDUP_REMOVED lines=12> */
[----:B-1----:R2:W1:Y:S01]  /*0790*/  SYNCS.EXCH.64 URZ, [UR4+0x30], UR8 ;  /* 0x0000300804ff75b2 */ /* 0x0024620008000100 */
[----:B------:R2:W1:Y:S01]  /*07a0*/  SYNCS.EXCH.64 URZ, [UR4+0x50], UR6 ;  /* 0x0000500604ff75b2 */ /* 0x0004620008000100 */
[----:B------:R2:W1:Y:S01]  /*07b0*/  SYNCS.EXCH.64 URZ, [UR4+0x38], UR8 ;  /* 0x0000380804ff75b2 */ /* 0x0004620008000100 */
[----:B------:R2:W1:Y:S01]  /*07c0*/  SYNCS.EXCH.64 URZ, [UR4+0x58], UR6 ;  /* 0x0000580604ff75b2 */ /* 0x0004620008000100 */
[----:B------:R2:W1:Y:S01]  /*07d0*/  SYNCS.EXCH.64 URZ, [UR4+0x40], UR8 ;  /* 0x0000400804ff75b2 */ /* 0x0004620008000100 */
[----:B------:R2:W1:Y:S01]  /*07e0*/  SYNCS.EXCH.64 URZ, [UR4+0x60], UR6 ;  /* 0x0000600604ff75b2 */ /* 0x0004620008000100 */
[----:B------:R2:W1:Y:S01]  /*07f0*/  SYNCS.EXCH.64 URZ, [UR4+0x48], UR8 ;  /* 0x0000480804ff75b2 */ /* 0x0004620008000100 */
[----:B------:R2:W1:Y:S02]  /*0800*/  SYNCS.EXCH.64 URZ, [UR4+0x68], UR6 ;  /* 0x0000680604ff75b2 */ /* 0x0004640008000100 */
[----:B--2---:R-:W-:Y:S01]  /*0810*/  NOP ;  /* 0x0000000000007918 */ /* 0x004fe20000000000 */
.L_x_10:
[----:B------:R-:W2:Y:S01]  /*0820*/  SHFL.IDX PT, R2, R86, RZ, 0x1f ;  /* 0x00001fff56027589 */ /* 0x000ea200000e0000 */
[----:B------:R-:W-:Y:S01]  /*0830*/  NOP ;  /* 0x0000000000007918 */ /* 0x000fe20000000000 */
[----:B--2---:R-:W-:-:S13]  /*0840*/  ISETP.NE.AND P0, PT, R2, 0x3, PT ;  /* 0x000000030200780c */ /* 0x004fda0003f05270 */
[----:B------:R-:W-:Y:S05]  /*0850*/  @P0 BRA `(.L_x_11) ;  /* 0x0000000000300947 */ /* 0x000fea0003800000 */
[----:B-1----:R-:W1:Y:S01]  /*0860*/  S2UR UR6, SR_CgaCtaId ;  /* 0x00000000000679c3 */ /* 0x002e620000008800 */
[----:B------:R-:W-:Y:S01]  /*0870*/  UMOV UR4, 0x400 ;  /* 0x0000040000047882 */ /* 0x000fe20000000000 */
[----:B------:R-:W-:Y:S01]  /*0880*/  UMOV UR5, 0x20 ;  /* 0x0000002000057882 */ /* 0x000fe20000000000 */
[----:B------:R-:W-:Y:S01]  /*0890*/  ELECT P0, URZ, PT ;  /* 0x0000000000ff782f */ /* 0x000fe20003800000 */
[----:B-1----:R-:W-:Y:S02]  /*08a0*/  ULEA UR6, UR6, UR4, 0x18 ;  /* 0x0000000406067291 */ /* 0x002fe4000f8ec0ff */
[----:B------:R-:W-:-:S04]  /*08b0*/  UIADD3 UR4, UPT, UPT, -UR5, 0x100000, URZ ;  /* 0x0010000005047890 */ /* 0x000fc8000fffe1ff */
[----:B------:R-:W-:Y:S02]  /*08c0*/  USHF.L.U32 UR5, UR4, 0xb, URZ ;  /* 0x0000000b04057899 */ /* 0x000fe400080006ff */
[----:B------:R-:W-:Y:S01]  /*08d0*/  USHF.L.U32 UR4, UR4, 0x1, URZ ;  /* 0x0000000104047899 */ /* 0x000fe200080006ff */
[----:B------:R-:W1:Y:S11]  /*08e0*/  FENCE.VIEW.ASYNC.S ;  /* 0x00000000000073c6 */ /* 0x000e760000000000 */
[----:B-1----:R2:W1:Y:S01]  /*08f0*/  SYNCS.EXCH.64 URZ, [UR6+0x70], UR4 ;  /* 0x0000700406ff75b2 */ /* 0x0024620008000100 */
[----:B------:R2:W1:Y:S02]  /*0900*/  SYNCS.EXCH.64 URZ, [UR6+0x78], UR4 ;  /* 0x0000780406ff75b2 */ /* 0x0004640008000100 */
[----:B--2---:R-:W-:Y:S01]  /*0910*/  NOP ;  /* 0x0000000000007918 */ /* 0x004fe20000000000 */
.L_x_11:
[----:B------:R-:W2:Y:S01]  /*0920*/  SHFL.IDX PT, R2, R86, RZ, 0x1f ;  /* 0x00001fff56027589 */ /* 0x000ea200000e0000 */
[----:B------:R-:W-:Y:S01]  /*0930*/  NOP ;  /* 0x0000000000007918 */ /* 0x000fe20000000000 */
[----:B--2---:R-:W-:-:S13]  /*0940*/  ISETP.NE.AND P0, PT, R2, 0x4, PT ;  /* 0x000000040200780c */ /* 0x004fda0003f05270 */
[----:B------:R-:W-:Y:S05]  /*0950*/  @P0 BRA `(.L_x_12) ;  /* 0x00000000004c0947 */ /* 0x000fea0003800000 */
[----:B-1----:R-:W1:Y:S01]  /*0960*/  S2UR UR6, SR_CgaCtaId ;  /* 0x00000000000679c3 */ /* 0x002e620000008800 */
[----:B------:R-:W-:Y:S01]  /*0970*/  UMOV UR4, 0x1e0 ;  /* 0x000001e000047882 */ /* 0x000fe20000000000 */
[----:B------:R-:W-:Y:S01]  /*0980*/  UMOV UR5, 0x400 ;  /* 0x0000040000057882 */ /* 0x000fe20000000000 */
[----:B------:R-:W-:Y:S01]  /*0990*/  USEL UR4, UR4, 0x1a0, UP3 ;  /* 0x000001a004047887 */ /* 0x000fe20009800000 */
[----:B------:R-:W-:Y:S01]  /*09a0*/  UMOV UR8, 0x1 ;  /* 0x0000000100087882 */ /* 0x000fe20000000000 */
[----:B------:R-:W-:Y:S01]  /*09b0*/  ELECT P0, URZ, PT ;  /* 0x0000000000ff782f */ /* 0x000fe20003800000 */
[----:B------:R-:W-:-:S04]  /*09c0*/  UIADD3 UR8, UPT, UPT, -UR8, 0x100000, URZ ;  /* 0x0010000008087890 */ /* 0x000fc8000fffe1ff */
[----:B------:R-:W-:Y:S02]  /*09d0*/  USHF.L.U32 UR9, UR8, 0xb, URZ ;  /* 0x0000000b08097899 */ /* 0x000fe400080006ff */
[----:B------:R-:W-:Y:S02]  /*09e0*/  USHF.L.U32 UR8, UR8, 0x1, URZ ;  /* 0x0000000108087899 */ /* 0x000fe400080006ff */
[----:B-1----:R-:W-:Y:S02]  /*09f0*/  ULEA UR6, UR6, UR5, 0x18 ;  /* 0x0000000506067291 */ /* 0x002fe4000f8ec0ff */
[----:B------:R-:W-:-:S04]  /*0a00*/  UIADD3 UR4, UPT, UPT, -UR4, 0x100000, URZ ;  /* 0x0010000004047890 */ /* 0x000fc8000fffe1ff */
[----:B------:R-:W-:Y:S02]  /*0a10*/  USHF.L.U32 UR5, UR4, 0xb, URZ ;  /* 0x0000000b04057899 */ /* 0x000fe400080006ff */
[----:B------:R-:W-:Y:S01]  /*0a20*/  USHF.L.U32 UR4, UR4, 0x1, URZ ;  /* 0x0000000104047899 */ /* 0x000fe200080006ff */
[----:B------:R-:W1:Y:S03]  /*0a30*/  FENCE.VIEW.ASYNC.S ;  /* 0x00000000000073c6 */ /* 0x000e660000000000 */
[----:B-1----:R2:W1:Y:S08]  /*0a40*/  SYNCS.EXCH.64 URZ, [UR6+0x80], UR8 ;  /* 0x0000800806ff75b2 */ /* 0x0024700008000100 */
[----:B------:R2:W1:Y:S01]  /*0a50*/  SYNCS.EXCH.64 URZ, [UR6+0x90], UR4 ;  /* 0x0000900406ff75b2 */ /* 0x0004620008000100 */
[----:B------:R2:W1:Y:S01]  /*0a60*/  SYNCS.EXCH.64 URZ, [UR6+0x88], UR8 ;  /* 0x0000880806ff75b2 */ /* 0x0004620008000100 */
[----:B------:R2:W1:Y:S02]  /*0a70*/  SYNCS.EXCH.64 URZ, [UR6+0x98], UR4 ;  /* 0x0000980406ff75b2 */ /* 0x0004640008000100 */
[----:B--2---:R-:W-:Y:S01]  /*0a80*/  NOP ;  /* 0x0000000000007918 */ /* 0x004fe20000000000 */
.L_x_12:
        /* <DEDUP_REMOVED lines=26> */
.L_x_13:
[----:B------:R-:W2:Y:S01]  /*0c30*/  SHFL.IDX PT, R2, R86, RZ, 0x1f ;  /* 0x00001fff56027589 */ /* 0x000ea200000e0000 */
[----:B------:R-:W-:Y:S01]  /*0c40*/  NOP ;  /* 0x0000000000007918 */ /* 0x000fe20000000000 */
[----:B--2---:R-:W-:-:S13]  /*0c50*/  ISETP.NE.AND P0, PT, R2, 0x3, PT ;  /* 0x000000030200780c */ /* 0x004fda0003f05270 */
[----:B------:R-:W-:Y:S05]  /*0c60*/  @P0 BRA `(.L_x_14) ;  /* 0x0000000000380947 */ /* 0x000fea0003800000 */
[----:B------:R-:W2:Y:S01]  /*0c70*/  S2UR UR5, SR_CgaCtaId ;  /* 0x00000000000579c3 */ /* 0x000ea20000008800 */
[----:B-1----:R-:W-:Y:S01]  /*0c80*/  UMOV UR4, 0x400 ;  /* 0x0000040000047882 */ /* 0x002fe20000000000 */
[----:B------:R-:W-:Y:S01]  /*0c90*/  UMOV UR6, 0x20 ;  /* 0x0000002000067882 */ /* 0x000fe20000000000 */
[----:B------:R-:W-:Y:S01]  /*0ca0*/  ELECT P0, URZ, PT ;  /* 0x0000000000ff782f */ /* 0x000fe20003800000 */
[----:B------:R-:W-:-:S04]  /*0cb0*/  UIADD3 UR6, UPT, UPT, -UR6, 0x100000, URZ ;  /* 0x0010000006067890 */ /* 0x000fc8000fffe1ff */
[----:B------:R-:W-:Y:S02]  /*0cc0*/  USHF.L.U32 UR7, UR6, 0xb, URZ ;  /* 0x0000000b06077899 */ /* 0x000fe400080006ff */
[----:B------:R-:W-:Y:S02]  /*0cd0*/  USHF.L.U32 UR6, UR6, 0x1, URZ ;  /* 0x0000000106067899 */ /* 0x000fe400080006ff */
[----:B--2---:R-:W-:Y:S01]  /*0ce0*/  ULEA UR4, UR5, UR4, 0x18 ;  /* 0x0000000405047291 */ /* 0x004fe2000f8ec0ff */
[----:B------:R-:W1:Y:S11]  /*0cf0*/  FENCE.VIEW.ASYNC.S ;  /* 0x00000000000073c6 */ /* 0x000e760000000000 */
[----:B-1----:R2:W1:Y:S01]  /*0d00*/  SYNCS.EXCH.64 URZ, [UR4+0xe0], UR6 ;  /* 0x0000e00604ff75b2 */ /* 0x0024620008000100 */
[----:B------:R2:W1:Y:S01]  /*0d10*/  SYNCS.EXCH.64 URZ, [UR4+0xf0], UR6 ;  /* 0x0000f00604ff75b2 */ /* 0x0004620008000100 */
[----:B------:R2:W1:Y:S01]  /*0d20*/  SYNCS.EXCH.64 URZ, [UR4+0xe8], UR6 ;  /* 0x0000e80604ff75b2 */ /* 0x0004620008000100 */
[----:B------:R2:W1:Y:S02]  /*0d30*/  SYNCS.EXCH.64 URZ, [UR4+0xf8], UR6 ;  /* 0x0000f80604ff75b2 */ /* 0x0004640008000100 */
[----:B--2---:R-:W-:Y:S01]  /*0d40*/  NOP ;  /* 0x0000000000007918 */ /* 0x004fe20000000000 */
.L_x_14:
[----:B-1----:R-:W1:Y:S01]  /*0d50*/  LDCU UR4, c[0x0][0x36c] ;  /* 0x00006d80ff0477ac */ /* 0x002e620008000800 */
[----:B------:R-:W-:Y:S01]  /*0d60*/  ISETP.NE.OR P3, PT, R0, 0x2, !P3 ;  /* 0x000000020000780c */ /* 0x000fe20005f65670 */
[----:B------:R-:W-:Y:S01]  /*0d70*/  NOP ;  /* 0x0000000000007918 */ /* 0x000fe20000000000 */
[----:B------:R-:W-:Y:S01]  /*0d80*/  LOP3.LUT R0, R95, 0x1f, RZ, 0xc0, !PT ;  /* 0x0000001f5f007812 */ /* 0x000fe200078ec0ff */
[----:B------:R-:W-:Y:S02]  /*0d90*/  UISETP.NE.AND UP4, UPT, UR17, URZ, UPT ;  /* 0x000000ff1100728c */ /* 0x000fe4000bf85270 */
[----:B-1----:R-:W-:-:S09]  /*0da0*/  UISETP.EQ.U32.AND UP5, UPT, UR4, 0x1, UPT ;  /* 0x000000010400788c */ /* 0x002fd2000bfa2070 */
[----:B------:R-:W-:Y:S05]  /*0db0*/  BRA.U !UP5, `(.L_x_15) ;  /* 0x000000010d087547 */ /* 0x000fea000b800000 */
[----:B---34-:R-:W-:Y:S01]  /*0dc0*/  UCGABAR_ARV ;  /* 0x00000000000079c7 */ /* 0x018fe20008000000 */
[----:B------:R-:W-:Y:S05]  /*0dd0*/  BRA `(.L_x_16) ;  /* 0x0000000000047947 */ /* 0x000fea0003800000 */
.L_x_15:
[----:B---34-:R-:W-:Y:S01]  /*0de0*/  NOP ;  /* 0x0000000000007918 */ /* 0x018fe20000000000 */
.L_x_16:
[----:B------:R-:W1:Y:S01]  /*0df0*/  S2UR UR7, SR_CTAID.X ;  /* 0x00000000000779c3 */ /* 0x000e620000002500 */
[----:B------:R-:W-:-:S05]  /*0e00*/  CS2R.32 R87, SR_CgaSize ;  /* 0x0000000000577805 */ /* 0x000fca0000008a00 */
[----:B------:R-:W-:-:S05]  /*0e10*/  IMAD R87, R87, -0xa0, RZ ;  /* 0xffffff6057577824 */ /* 0x000fca00078e02ff */
[----:B------:R-:W-:-:S14]  /*0e20*/  R2UR UR5, R87 ;  /* 0x00000000570572ca */ /* 0x000fdc00000e0000 */
[----:B------:R-:W2:Y:S01]  /*0e30*/  LDCU UR5, c[0x0][UR5+0x2b0] ;  /* 0x00005600050577ac */ /* 0x000ea20008000800 */
[----:B------:R-:W-:-:S05]  /*0e40*/  CS2R.32 R87, SR_CgaSize ;  /* 0x0000000000577805 */ /* 0x000fca0000008a00 */
[----:B------:R-:W-:-:S05]  /*0e50*/  IMAD R87, R87, -0xa0, RZ ;  /* 0xffffff6057577824 */ /* 0x000fca00078e02ff */
[----:B------:R-:W-:-:S14]  /*0e60*/  R2UR UR4, R87 ;  /* 0x00000000570472ca */ /* 0x000fdc00000e0000 */
[----:B------:R-:W3:Y:S01]  /*0e70*/  LDCU UR4, c[0x0][UR4+0x2b4] ;  /* 0x00005680040477ac */ /* 0x000ee20008000800 */
[----:B------:R-:W4:Y:S01]  /*0e80*/  S2UR UR8, SR_CTAID.Y ;  /* 0x00000000000879c3 */ /* 0x000f220000002600 */
[----:B------:R-:W-:-:S05]  /*0e90*/  CS2R.32 R87, SR_CgaSize ;  /* 0x0000000000577805 */ /* 0x000fca0000008a00 */
[----:B------:R-:W-:-:S05]  /*0ea0*/  IMAD R87, R87, -0xa0, RZ ;  /* 0xffffff6057577824 */ /* 0x000fca00078e02ff */
[----:B------:R-:W-:-:S14]  /*0eb0*/  R2UR UR9, R87 ;  /* 0x00000000570972ca */ /* 0x000fdc00000e0000 */
[----:B------:R-:W3:Y:S01]  /*0ec0*/  LDCU UR9, c[0x0][UR9+0x2a0] ;  /* 0x00005400090977ac */ /* 0x000ee20008000800 */
[----:B------:R-:W4:Y:S01]  /*0ed0*/  LDCU UR21, c[0x0][0xb24] ;  /* 0x00016480ff1577ac */ /* 0x000f220008000800 */
[----:B------:R-:W3:Y:S01]  /*0ee0*/  S2UR UR10, SR_CgaCtaId ;  /* 0x00000000000a79c3 */ /* 0x000ee20000008800 */
[----:B------:R-:W-:-:S05]  /*0ef0*/  CS2R.32 R87, SR_CgaSize ;  /* 0x0000000000577805 */ /* 0x000fca0000008a00 */
[----:B------:R-:W-:-:S05]  /*0f00*/  IMAD R87, R87, -0xa0, RZ ;  /* 0xffffff6057577824 */ /* 0x000fca00078e02ff */
[----:B------:R-:W-:-:S14]  /*0f10*/  R2UR UR59, R87 ;  /* 0x00000000573b72ca */ /* 0x000fdc00000e0000 */
[----:B------:R-:W3:Y:S01]  /*0f20*/  LDCU UR59, c[0x0][UR59+0x2a4] ;  /* 0x000054803b3b77ac */ /* 0x000ee20008000800 */
[----:B------:R-:W3:Y:S01]  /*0f30*/  LDCU UR42, c[0x0][0xb24] ;  /* 0x00016480ff2a77ac */ /* 0x000ee20008000800 */
[----:B-1----:R-:W-:Y:S01]  /*0f40*/  I2FP.F32.U32 R3, UR7 ;  /* 0x0000000700037c45 */ /* 0x002fe20008201000 */
[----:B------:R-:W1:Y:S01]  /*0f50*/  S2UR UR36, SR_CTAID.Z ;  /* 0x00000000002479c3 */ /* 0x000e620000002700 */
[----:B------:R-:W1:Y:S03]  /*0f60*/  LDCU UR27, c[0x0][0xb30] ;  /* 0x00016600ff1b77ac */ /* 0x000e660008000800 */
[----:B--2---:R-:W-:Y:S01]  /*0f70*/  FMUL R3, R3, UR5 ;  /* 0x0000000503037c20 */ /* 0x004fe20008400000 */
[----:B------:R-:W-:Y:S01]  /*0f80*/  UMOV UR16, UR7 ;  /* 0x0000000700107c82 */ /* 0x000fe20008000000 */
[----:B----4-:R-:W-:Y:S01]  /*0f90*/  UISETP.GE.AND UP2, UPT, UR21, 0x1, UPT ;  /* 0x000000011500788c */ /* 0x010fe2000bf46270 */
[----:B------:R-:W-:Y:S01]  /*0fa0*/  I2FP.F32.U32 R2, UR8 ;  /* 0x0000000800027c45 */ /* 0x000fe20008201000 */
[----:B------:R-:W-:-:S02]  /*0fb0*/  UMOV UR20, UR8 ;  /* 0x0000000800147c82 */ /* 0x000fc40008000000 */
[----:B------:R-:W2:Y:S02]  /*0fc0*/  F2I.U32.TRUNC.NTZ R3, R3 ;  /* 0x0000000300037305 */ /* 0x000ea4000020f000 */
[----:B---3--:R-:W-:Y:S01]  /*0fd0*/  FMUL R2, R2, UR4 ;  /* 0x0000000402027c20 */ /* 0x008fe20008400000 */
[----:B------:R-:W-:-:S05]  /*0fe0*/  USHF.L.U32 UR28, UR10, 0xa, URZ ;  /* 0x0000000a0a1c7899 */ /* 0x000fca00080006ff */
[----:B------:R-:W3:Y:S01]  /*0ff0*/  F2I.U32.TRUNC.NTZ R2, R2 ;  /* 0x0000000200027305 */ /* 0x000ee2000020f000 */
[----:B--2---:R-:W-:Y:S02]  /*1000*/  R2UR UR4, R3 ;  /* 0x00000000030472ca */ /* 0x004fe400000e0000 */
[----:B---3--:R-:W-:Y:S02]  /*1010*/  R2UR UR6, R2 ;  /* 0x00000000020672ca */ /* 0x008fe400000e0000 */
[----:B------:R-:W-:-:S09]  /*1020*/  PRMT R2, RZ, 0x7610, R2 ;  /* 0x00007610ff027816 */ /* 0x000fd20000000002 */
[----:B------:R-:W-:-:S04]  /*1030*/  UIADD3 UR5, UPT, UPT, -UR4, URZ, URZ ;  /* 0x000000ff04057290 */ /* 0x000fc8000fffe1ff */
[----:B------:R-:W-:Y:S02]  /*1040*/  UIMAD UR5, UR9, UR5, UR7 ;  /* 0x00000005090572a4 */ /* 0x000fe4000f8e0207 */
[----:B------:R-:W-:-:S04]  /*1050*/  UIADD3 UR4, UPT, UPT, -UR6, URZ, URZ ;  /* 0x000000ff06047290 */ /* 0x000fc8000fffe1ff */
[----:B------:R-:W-:Y:S01]  /*1060*/  IMAD.U32 R87, RZ, RZ, UR5 ;  /* 0x00000005ff577e24 */ /* 0x000fe2000f8e00ff */
[----:B------:R-:W-:Y:S01]  /*1070*/  UIMAD UR59, UR59, UR4, UR8 ;  /* 0x000000043b3b72a4 */ /* 0x000fe2000f8e0208 */
[----:B-1----:R-:W-:Y:S11]  /*1080*/  BRA.U UP4, `(.L_x_17) ;  /* 0x0000000104287547 */ /* 0x002ff6000b800000 */
[----:B------:R-:W-:Y:S01]  /*1090*/  R2UR UR4, R87 ;  /* 0x00000000570472ca */ /* 0x000fe200000e0000 */
[----:B------:R-:W-:Y:S02]  /*10a0*/  UISETP.NE.AND UP0, UPT, UR59, URZ, UPT ;  /* 0x000000ff3b00728c */ /* 0x000fe4000bf05270 */
[----:B------:R-:W-:-:S10]  /*10b0*/  UISETP.NE.AND UP1, UPT, UR59, 0x1, UPT ;  /* 0x000000013b00788c */ /* 0x000fd4000bf25270 */
[----:B------:R-:W-:-:S04]  /*10c0*/  UISETP.EQ.OR UP0, UPT, UR4, URZ, !UP0 ;  /* 0x000000ff0400728c */ /* 0x000fc8000c702670 */
[----:B------:R-:W-:Y:S02]  /*10d0*/  USEL UR5, URZ, 0x1, !UP0 ;  /* 0x00000001ff057887 */ /* 0x000fe4000c000000 */
[----:B------:R-:W-:Y:S02]  /*10e0*/  UISETP.NE.AND UP0, UPT, UR4, URZ, UPT ;  /* 0x000000ff0400728c */ /* 0x000fe4000bf05270 */
[----:B------:R-:W-:-:S04]  /*10f0*/  USEL UR4, URZ, 0x2, UP1 ;  /* 0x00000002ff047887 */ /* 0x000fc80008800000 */
[----:B------:R-:W-:-:S04]  /*1100*/  USEL UR4, UR4, 0x2, UP0 ;  /* 0x0000000204047887 */ /* 0x000fc80008000000 */
[----:B------:R-:W-:-:S06]  /*1110*/  UIADD3 UR4, UPT, UPT, UR5, UR4, URZ ;  /* 0x0000000405047290 */ /* 0x000fcc000fffe0ff */
[----:B------:R-:W-:Y:S02]  /*1120*/  MOV R2, UR4 ;  /* 0x0000000400027c02 */ /* 0x000fe40008000f00 */
.L_x_17:
[----:B------:R-:W-:Y:S05]  /*1130*/  BRA.U !UP2, `(.L_x_18) ;  /* 0x000000010ad47547 */ /* 0x000fea000b800000 */
[----:B------:R-:W1:Y:S01]  /*1140*/  LDCU.128 UR12, c[0x0][0xb10] ;  /* 0x00016200ff0c77ac */ /* 0x000e620008000c00 */
[----:B------:R-:W2:Y:S01]  /*1150*/  LDCU UR6, c[0x0][0x370] ;  /* 0x00006e00ff0677ac */ /* 0x000ea20008000800 */
[----:B------:R-:W3:Y:S01]  /*1160*/  LDCU UR5, c[0x0][0x374] ;  /* 0x00006e80ff0577ac */ /* 0x000ee20008000800 */
[----:B------:R-:W4:Y:S01]  /*1170*/  LDCU UR26, c[0x0][0xb0c] ;  /* 0x00016180ff1a77ac */ /* 0x000f220008000800 */
[----:B------:R-:W4:Y:S01]  /*1180*/  LDCU UR4, c[0x0][0xb20] ;  /* 0x00016400ff0477ac */ /* 0x000f220008000800 */
[----:B------:R-:W4:Y:S01]  /*1190*/  LDCU.64 UR8, c[0x0][0xb28] ;  /* 0x00016500ff0877ac */ /* 0x000f220008000a00 */
[----:B-1----:R-:W-:Y:S02]  /*11a0*/  UISETP.NE.AND UP0, UPT, UR14, 0x1, UPT ;  /* 0x000000010e00788c */ /* 0x002fe4000bf05270 */
[----:B---3--:R-:W-:Y:S02]  /*11b0*/  UIMAD.WIDE.U32 UR10, UR5, UR15, URZ ;  /* 0x0000000f050a72a5 */ /* 0x008fe4000f8e00ff */
[----:B--2---:R-:W-:-:S02]  /*11c0*/  UIMAD.WIDE.U32 UR22, UR6, UR12, URZ ;  /* 0x0000000c061672a5 */ /* 0x004fc4000f8e00ff */
[----:B----4-:R-:W-:Y:S02]  /*11d0*/  UISETP.NE.AND UP1, UPT, UR26, 0x1, UPT ;  /* 0x000000011a00788c */ /* 0x010fe4000bf25270 */
[----:B------:R-:W-:Y:S01]  /*11e0*/  UISETP.NE.AND UP2, UPT, UR21, 0x1, UPT ;  /* 0x000000011500788c */ /* 0x000fe2000bf45270 */
[----:B------:R-:W-:Y:S02]  /*11f0*/  UMOV UR10, UR11 ;  /* 0x0000000b000a7c82 */ /* 0x000fe40008000000 */
[----:B------:R-:W-:Y:S01]  /*1200*/  UMOV UR22, UR23 ;  /* 0x0000001700167c82 */ /* 0x000fe20008000000 */
[----:B------:R-:W-:Y:S02]  /*1210*/  @UP0 USHF.R.U32.HI UR5, URZ, UR4, UR10 ;  /* 0x00000004ff050299 */ /* 0x000fe4000801160a */
[----:B------:R-:W-:Y:S02]  /*1220*/  UIMAD.WIDE.U32 UR24, UR20, UR15, URZ ;  /* 0x0000000f141872a5 */ /* 0x000fe4000f8e00ff */
[----:B------:R-:W-:-:S02]  /*1230*/  UIMAD.WIDE.U32 UR10, UR5, UR8, URZ ;  /* 0x00000008050a72a5 */ /* 0x000fc4000f8e00ff */
[----:B------:R-:W-:Y:S02]  /*1240*/  @UP1 USHF.R.U32.HI UR6, URZ, UR13, UR22 ;  /* 0x0000000dff061299 */ /* 0x000fe40008011616 */
[----:B------:R-:W-:Y:S02]  /*1250*/  UIMAD.WIDE.U32 UR18, UR16, UR12, URZ ;  /* 0x0000000c101272a5 */ /* 0x000fe4000f8e00ff */
[----:B------:R-:W-:Y:S01]  /*1260*/  UIMAD.WIDE.U32 UR22, UR6, UR8, URZ ;  /* 0x00000008061672a5 */ /* 0x000fe2000f8e00ff */
[----:B------:R-:W-:Y:S01]  /*1270*/  UMOV UR24, UR25 ;  /* 0x0000001900187c82 */ /* 0x000fe20008000000 */
[----:B------:R-:W-:Y:S01]  /*1280*/  UMOV UR10, UR11 ;  /* 0x0000000b000a7c82 */ /* 0x000fe20008000000 */
[----:B------:R-:W-:Y:S02]  /*1290*/  USHF.R.U32.HI UR24, URZ, UR4, UR24 ;  /* 0x00000004ff187299 */ /* 0x000fe40008011618 */
[----:B------:R-:W-:Y:S02]  /*12a0*/  @UP2 USHF.R.U32.HI UR5, URZ, UR9, UR10 ;  /* 0x00000009ff052299 */ /* 0x000fe4000801160a */
[----:B------:R-:W-:Y:S01]  /*12b0*/  UMOV UR7, UR23 ;  /* 0x0000001700077c82 */ /* 0x000fe20008000000 */
[----:B------:R-:W-:Y:S01]  /*12c0*/  UMOV UR18, UR19 ;  /* 0x0000001300127c82 */ /* 0x000fe20008000000 */
[----:B------:R-:W-:-:S02]  /*12d0*/  @UP2 USHF.R.U32.HI UR6, URZ, UR9, UR7 ;  /* 0x00000009ff062299 */ /* 0x000fc40008011607 */
[----:B------:R-:W-:Y:S02]  /*12e0*/  USHF.R.U32.HI UR18, URZ, UR13, UR18 ;  /* 0x0000000dff127299 */ /* 0x000fe40008011612 */
[----:B------:R-:W-:Y:S02]  /*12f0*/  USEL UR4, UR20, UR24, !UP0 ;  /* 0x0000001814047287 */ /* 0x000fe4000c000000 */
[----:B------:R-:W-:Y:S02]  /*1300*/  UIMAD UR7, UR5, UR21, URZ ;  /* 0x00000015050772a4 */ /* 0x000fe4000f8e02ff */
[----:B------:R-:W-:Y:S02]  /*1310*/  USEL UR5, UR16, UR18, !UP1 ;  /* 0x0000001210057287 */ /* 0x000fe4000c800000 */
[----:B------:R-:W-:Y:S02]  /*1320*/  UIMAD UR12, UR6, UR21, URZ ;  /* 0x00000015060c72a4 */ /* 0x000fe4000f8e02ff */
[----:B------:R-:W-:-:S02]  /*1330*/  UISETP.GE.AND UP0, UPT, UR4, UR7, UPT ;  /* 0x000000070400728c */ /* 0x000fc4000bf06270 */
[----:B------:R-:W-:Y:S02]  /*1340*/  UIMAD.WIDE.U32 UR10, UR4, UR8, URZ ;  /* 0x00000008040a72a5 */ /* 0x000fe4000f8e00ff */
[----:B------:R-:W-:Y:S02]  /*1350*/  UISETP.GE.OR UP0, UPT, UR5, UR12, UP0 ;  /* 0x0000000c0500728c */ /* 0x000fe40008706670 */
[----:B------:R-:W-:Y:S02]  /*1360*/  UIMAD.WIDE.U32 UR12, UR5, UR8, URZ ;  /* 0x00000008050c72a5 */ /* 0x000fe4000f8e00ff */
[----:B------:R-:W-:Y:S01]  /*1370*/  UIADD3 UR10, UPT, UPT, -UR4, URZ, URZ ;  /* 0x000000ff040a7290 */ /* 0x000fe2000fffe1ff */
[----:B------:R-:W-:Y:S01]  /*1380*/  UMOV UR8, UR11 ;  /* 0x0000000b00087c82 */ /* 0x000fe20008000000 */
[----:B------:R-:W-:Y:S02]  /*1390*/  UIADD3 UR11, UPT, UPT, -UR5, URZ, URZ ;  /* 0x000000ff050b7290 */ /* 0x000fe4000fffe1ff */
[----:B------:R-:W-:-:S03]  /*13a0*/  USHF.R.U32.HI UR8, URZ, UR9, UR8 ;  /* 0x00000009ff087299 */ /* 0x000fc60008011608 */
[----:B------:R-:W-:Y:S01]  /*13b0*/  @!UP0 UMOV UR7, UR13 ;  /* 0x0000000d00078c82 */ /* 0x000fe20008000000 */
[----:B------:R-:W-:Y:S02]  /*13c0*/  UIMAD UR20, UR14, UR10, UR20 ;  /* 0x0000000a0e1472a4 */ /* 0x000fe4000f8e0214 */
[----:B------:R-:W-:Y:S02]  /*13d0*/  USEL UR8, UR4, UR8, !UP2 ;  /* 0x0000000804087287 */ /* 0x000fe4000d000000 */
[----:B------:R-:W-:Y:S02]  /*13e0*/  @!UP0 USHF.R.U32.HI UR7, URZ, UR9, UR7 ;  /* 0x00000009ff078299 */ /* 0x000fe40008011607 */
[----:B------:R-:W-:Y:S02]  /*13f0*/  UIADD3 UR9, UPT, UPT, -UR8, URZ, URZ ;  /* 0x000000ff08097290 */ /* 0x000fe4000fffe1ff */
[----:B------:R-:W-:Y:S02]  /*1400*/  @!UP0 USEL UR7, UR5, UR7, !UP2 ;  /* 0x0000000705078287 */ /* 0x000fe4000d000000 */
[----:B------:R-:W-:-:S02]  /*1410*/  UIMAD UR9, UR21, UR9, UR4 ;  /* 0x00000009150972a4 */ /* 0x000fc4000f8e0204 */
[----:B------:R-:W-:Y:S02]  /*1420*/  @!UP0 UIADD3 UR8, UPT, UPT, UR8, -UR7, URZ ;  /* 0x8000000708088290 */ /* 0x000fe4000fffe0ff */
[----:B------:R-:W-:Y:S02]  /*1430*/  @!UP0 UIMAD UR6, UR9, UR6, UR7 ;  /* 0x00000006090682a4 */ /* 0x000fe4000f8e0207 */
[----:B------:R-:W-:Y:S02]  /*1440*/  @!UP0 UIMAD UR4, UR8, UR21, UR5 ;  /* 0x00000015080482a4 */ /* 0x000fe4000f8e0205 */
[----:B------:R-:W-:Y:S02]  /*1450*/  UIMAD UR16, UR26, UR11, UR16 ;  /* 0x0000000b1a1072a4 */ /* 0x000fe4000f8e0210 */
[----:B------:R-:W-:Y:S01]  /*1460*/  UIMAD UR20, UR4, UR14, UR20 ;  /* 0x0000000e041472a4 */ /* 0x000fe2000f8e0214 */
[----:B------:R-:W-:Y:S02]  /*1470*/  @!UP0 UMOV UR5, UR6 ;  /* 0x0000000600058c82 */ /* 0x000fe40008000000 */
[----:B------:R-:W-:-:S12]  /*1480*/  UIMAD UR16, UR5, UR26, UR16 ;  /* 0x0000001a051072a4 */ /* 0x000fd8000f8e0210 */
.L_x_18:
[----:B------:R-:W-:Y:S02]  /*1490*/  UISETP.NE.AND UP1, UPT, UR27, 0x1, UPT ;  /* 0x000000011b00788c */ /* 0x000fe4000bf25270 */
[----:B------:R-:W-:Y:S02]  /*14a0*/  UISETP.NE.AND UP0, UPT, UR17, 0x2, UPT ;  /* 0x000000021100788c */ /* 0x000fe4000bf05270 */
[----:B------:R-:W-:-:S05]  /*14b0*/  ULOP3.LUT UR28, UR28, 0x400, URZ, 0xc0, !UPT ;  /* 0x000004001c1c7892 */ /* 0x000fca000f8ec0ff */
[----:B------:R-:W-:Y:S07]  /*14c0*/  BRA.U UP1, `(.L_x_19) ;  /* 0x0000000101447547 */ /* 0x000fee000b800000 */
[----:B------:R-:W1:Y:S01]  /*14d0*/  LDCU.128 UR8, c[0x0][0xb10] ;  /* 0x00016200ff0877ac */ /* 0x000e620008000c00 */
[----:B------:R-:W2:Y:S01]  /*14e0*/  LDCU UR12, c[0x0][0xb0c] ;  /* 0x00016180ff0c77ac */ /* 0x000ea20008000800 */
[----:B------:R-:W3:Y:S01]  /*14f0*/  LDCU UR13, c[0x0][0xb20] ;  /* 0x00016400ff0d77ac */ /* 0x000ee20008000800 */
[----:B-1----:R-:W-:Y:S02]  /*1500*/  UIMAD.WIDE.U32 UR6, UR16, UR8, URZ ;  /* 0x00000008100672a5 */ /* 0x002fe4000f8e00ff */
[----:B------:R-:W-:Y:S02]  /*1510*/  UIMAD.WIDE.U32 UR4, UR20, UR11, URZ ;  /* 0x0000000b140472a5 */ /* 0x000fe4000f8e00ff */
[----:B--2---:R-:W-:Y:S02]  /*1520*/  UISETP.NE.AND UP2, UPT, UR12, 0x1, UPT ;  /* 0x000000010c00788c */ /* 0x004fe4000bf45270 */
[----:B------:R-:W-:Y:S01]  /*1530*/  UISETP.NE.AND UP1, UPT, UR10, 0x1, UPT ;  /* 0x000000010a00788c */ /* 0x000fe2000bf25270 */
[----:B------:R-:W-:-:S02]  /*1540*/  UMOV UR6, UR7 ;  /* 0x0000000700067c82 */ /* 0x000fc40008000000 */
[----:B------:R-:W-:Y:S01]  /*1550*/  UMOV UR4, UR5 ;  /* 0x0000000500047c82 */ /* 0x000fe20008000000 */
[----:B------:R-:W-:Y:S02]  /*1560*/  USHF.R.U32.HI UR6, URZ, UR9, UR6 ;  /* 0x00000009ff067299 */ /* 0x000fe40008011606 */
[----:B---3--:R-:W-:Y:S02]  /*1570*/  USHF.R.U32.HI UR4, URZ, UR13, UR4 ;  /* 0x0000000dff047299 */ /* 0x008fe40008011604 */
[----:B------:R-:W-:Y:S02]  /*1580*/  USEL UR5, UR16, UR6, !UP2 ;  /* 0x0000000610057287 */ /* 0x000fe4000d000000 */
[----:B------:R-:W-:-:S04]  /*1590*/  USEL UR4, UR20, UR4, !UP1 ;  /* 0x0000000414047287 */ /* 0x000fc8000c800000 */
[----:B------:R-:W-:Y:S02]  /*15a0*/  UIADD3 UR6, UPT, UPT, UR5, -UR4, URZ ;  /* 0x8000000405067290 */ /* 0x000fe4000fffe0ff */
[----:B------:R-:W-:Y:S02]  /*15b0*/  UIADD3 UR4, UPT, UPT, -UR5, UR4, URZ ;  /* 0x0000000405047290 */ /* 0x000fe4000fffe1ff */
[----:B------:R-:W-:Y:S02]  /*15c0*/  UIMAD UR20, UR6, UR10, UR20 ;  /* 0x0000000a061472a4 */ /* 0x000fe4000f8e0214 */
[----:B------:R-:W-:-:S12]  /*15d0*/  UIMAD UR16, UR4, UR12, UR16 ;  /* 0x0000000c041072a4 */ /* 0x000fd8000f8e0210 */
.L_x_19:
[----:B------:R-:W-:Y:S05]  /*15e0*/  BRA.U !UP5, `(.L_x_20) ;  /* 0x000000010d0c7547 */ /* 0x000fea000b800000 */
[----:B------:R-:W-:Y:S01]  /*15f0*/  UCGABAR_WAIT ;  /* 0x0000000000007dc7 */ /* 0x000fe20008000000 */
[----:B------:R-:W-:Y:S01]  /*1600*/  CCTL.IVALL ;  /* 0x00000000ff00798f */ /* 0x000fe20002000000 */
[----:B------:R-:W-:Y:S05]  /*1610*/  BRA `(.L_x_21) ;  /* 0x0000000000047947 */ /* 0x000fea0003800000 */
.L_x_20:
[----:B------:R-:W-:Y:S06]  /*1620*/  BAR.SYNC.DEFER_BLOCKING 0x0 ;  /* 0x0000000000007b1d */ /* 0x000fec0000010000 */
.L_x_21:
[----:B------:R-:W-:Y:S05]  /*1630*/  BRA.U UP0, `(.L_x_22) ;  /* 0x0000001100947547 */ /* 0x000fea000b800000 */
[----:B------:R-:W1:Y:S01]  /*1640*/  LDCU UR6, c[0x0][0x38c] ;  /* 0x00007180ff0677ac */ /* 0x000e620008000800 */
[----:B------:R-:W2:Y:S01]  /*1650*/  S2UR UR8, SR_CgaCtaId ;  /* 0x00000000000879c3 */ /* 0x000ea20000008800 */
[----:B------:R-:W-:Y:S01]  /*1660*/  PLOP3.LUT P1, PT, PT, PT, UP3, 0x80, 0x8 ;  /* 0x000000000008781c */ /* 0x000fe20003f2f038 */
[----:B------:R-:W-:Y:S01]  /*1670*/  IMAD.MOV.U32 R12, RZ, RZ, 0x1 ;  /* 0x00000001ff0c7424 */ /* 0x000fe200078e00ff */
[----:B------:R-:W-:Y:S01]  /*1680*/  UMOV UR7, 0x400 ;  /* 0x0000040000077882 */ /* 0x000fe20000000000 */
[----:B------:R-:W-:Y:S01]  /*1690*/  UISETP.NE.AND UP1, UPT, UR17, URZ, UPT ;  /* 0x000000ff1100728c */ /* 0x000fe2000bf25270 */
[----:B------:R-:W-:Y:S02]  /*16a0*/  ISETP.EQ.OR P2, PT, R0, RZ, P3 ;  /* 0x000000ff0000720c */ /* 0x000fe40001f42670 */
[----:B------:R-:W-:Y:S02]  /*16b0*/  CS2R R10, SRZ ;  /* 0x00000000000a7805 */ /* 0x000fe4000001ff00 */
[----:B------:R-:W-:Y:S01]  /*16c0*/  PLOP3.LUT P1, PT, P1, PT, PT, 0x8, 0x80 ;  /* 0x000000000080781c */ /* 0x000fe20000f2e170 */
[----:B------:R-:W-:Y:S01]  /*16d0*/  IMAD.MOV.U32 R9, RZ, RZ, RZ ;  /* 0x000000ffff097224 */ /* 0x000fe200078e00ff */
[----:B------:R-:W3:Y:S01]  /*16e0*/  LDCU UR40, c[0x0][0x370] ;  /* 0x00006e00ff2877ac */ /* 0x000ee20008000800 */
[----:B------:R-:W-:Y:S01]  /*16f0*/  IMAD.MOV.U32 R8, RZ, RZ, 0x1 ;  /* 0x00000001ff087424 */ /* 0x000fe200078e00ff */
[----:B------:R-:W4:Y:S01]  /*1700*/  LDCU.64 UR26, c[0x0][0x348] ;  /* 0x00006900ff1a77ac */ /* 0x000f220008000a00 */
[----:B-1----:R-:W-:-:S02]  /*1710*/  UIADD3 UR5, UPT, UPT, UR6, 0x1f, URZ ;  /* 0x0000001f06057890 */ /* 0x002fc4000fffe0ff */
[----:B------:R-:W-:Y:S02]  /*1720*/  USHF.R.U32.HI UR45, URZ, 0x5, UR28 ;  /* 0x00000005ff2d7899 */ /* 0x000fe4000801161c */
[----:B------:R-:W-:Y:S02]  /*1730*/  USHF.R.S32.HI UR4, URZ, 0x1f, UR5 ;  /* 0x0000001fff047899 */ /* 0x000fe40008011405 */
[----:B------:R-:W-:Y:S02]  /*1740*/  UIADD3 UR46, UPT, UPT, UR6, 0x3e, URZ ;  /* 0x0000003e062e7890 */ /* 0x000fe4000fffe0ff */
[----:B------:R-:W-:Y:S02]  /*1750*/  ULEA.HI UR4, UR4, UR5, URZ, 0x5 ;  /* 0x0000000504047291 */ /* 0x000fe4000f8f28ff */
[----:B--2---:R-:W-:Y:S02]  /*1760*/  ULEA UR7, UR8, UR7, 0x18 ;  /* 0x0000000708077291 */ /* 0x004fe4000f8ec0ff */
[----:B------:R-:W-:-:S02]  /*1770*/  USHF.R.S32.HI UR43, URZ, 0x5, UR4 ;  /* 0x00000005ff2b7899 */ /* 0x000fc40008011404 */
[----:B------:R-:W-:Y:S02]  /*1780*/  UIADD3 UR4, UPT, UPT, UR6, -0x1, URZ ;  /* 0xffffffff06047890 */ /* 0x000fe4000fffe0ff */
[----:B------:R-:W-:Y:S02]  /*1790*/  UISETP.LT.U32.AND UP0, UPT, UR43, 0x3, UPT ;  /* 0x000000032b00788c */ /* 0x000fe4000bf01070 */
[----:B------:R-:W-:Y:S02]  /*17a0*/  UISETP.GE.U32.AND UP2, UPT, UR4, -0x3f, UPT ;  /* 0xffffffc10400788c */ /* 0x000fe4000bf46070 */
[----:B------:R-:W-:Y:S01]  /*17b0*/  USEL UR41, UR43, 0x3, UP0 ;  /* 0x000000032b297887 */ /* 0x000fe20008000000 */
[----:B------:R-:W1:Y:S03]  /*17c0*/  LDCU UR39, c[0x0][0x374] ;  /* 0x00006e80ff2777ac */ /* 0x000e660008000800 */
[----:B------:R-:W-:-:S02]  /*17d0*/  UIADD3 UR21, UPT, UPT, UR41, -0x1, URZ ;  /* 0xffffffff29157890 */ /* 0x000fc4000fffe0ff */
[----:B------:R-:W-:-:S03]  /*17e0*/  USEL UR24, UR48, 0x2, UP1 ;  /* 0x0000000230187887 */ /* 0x000fc60008800000 */
[----:B------:R-:W-:Y:S02]  /*17f0*/  @UP2 UIADD3 UR21, UPT, UPT, UR41, URZ, URZ ;  /* 0x000000ff29152290 */ /* 0x000fe4000fffe0ff */
[----:B------:R-:W-:Y:S02]  /*1800*/  UIADD3 UR29, UPT, UPT, UR7, 0x6400, UR28 ;  /* 0x00006400071d7890 */ /* 0x000fe4000fffe01c */
[----:B------:R-:W-:Y:S02]  /*1810*/  UIADD3 UR44, UPT, UPT, UR43, -UR41, URZ ;  /* 0x800000292b2c7290 */ /* 0x000fe4000fffe0ff */
[----:B------:R-:W-:Y:S01]  /*1820*/  UIADD3 UR21, UPT, UPT, UR21, 0x1, URZ ;  /* 0x0000000115157890 */ /* 0x000fe2000fffe0ff */
[----:B---34-:R-:W-:-:S11]  /*1830*/  UMOV UR5, URZ ;  /* 0x000000ff00057c82 */ /* 0x018fd60008000000 */
.L_x_42:
[----:B------:R-:W2:Y:S02]  /*1840*/  S2UR UR4, SR_CgaCtaId ;  /* 0x00000000000479c3 */ /* 0x000ea40000008800 */
[----:B--2---:R-:W-:-:S09]  /*1850*/  UISETP.NE.AND UP0, UPT, UR4, URZ, UPT ;  /* 0x000000ff0400728c */ /* 0x004fd2000bf05270 */
[----:B-1----:R-:W-:Y:S05]  /*1860*/  BRA.U UP0, `(.L_x_23) ;  /* 0x0000000100287547 */ /* 0x002fea000b800000 */
[----:B------:R-:W-:Y:S02]  /*1870*/  LEA R0, R9, UR7, 0x3 ;  /* 0x0000000709007c11 */ /* 0x000fe4000f8e18ff */
[----:B------:R-:W-:-:S04]  /*1880*/  SHF.L.U32 R3, R8, 0x1f, RZ ;  /* 0x0000001f08037819 */ /* 0x000fc800000006ff */
[----:B------:R-:W2:Y:S02]  /*1890*/  SYNCS.PHASECHK.TRANS64.TRYWAIT P0, [R0+URZ+0xf0], R3 ;  /* 0x0000f003000075a7 */ /* 0x000ea400080011ff */
[----:B--2---:R-:W-:Y:S05]  /*18a0*/  @!P0 BRA `(.L_x_24) ;  /* 0x0000007c00148947 */ /* 0x004fea0003800000 */
.L_x_131:
[----:B------:R3:W-:Y:S01]  /*18b0*/  SYNCS.ARRIVE.TRANS64.A1T0 RZ, [R0+URZ+0xe0], RZ ;  /* 0x0000e0ff00ff79a7 */ /* 0x0007e200081000ff */
[----:B------:R-:W-:-:S05]  /*18c0*/  VIADD R9, R9, 0x1 ;  /* 0x0000000109097836 */ /* 0x000fca0000000000 */
[----:B------:R-:W-:-:S04]  /*18d0*/  ISETP.NE.AND P0, PT, R9, 0x2, PT ;  /* 0x000000020900780c */ /* 0x000fc80003f05270 */
[----:B--2---:R-:W-:Y:S02]  /*18e0*/  SEL R3, RZ, 0x1, P0 ;  /* 0x00000001ff037807 */ /* 0x004fe40000000000 */
[----:B------:R-:W-:Y:S02]  /*18f0*/  SEL R9, R9, RZ, P0 ;  /* 0x000000ff09097207 */ /* 0x000fe40000000000 */
[----:B------:R-:W-:-:S07]  /*1900*/  LOP3.LUT R8, R8, R3, RZ, 0x3c, !PT ;  /* 0x0000000308087212 */ /* 0x000fce00078e3cff */
.L_x_23:
[----:B------:R-:W-:Y:S01]  /*1910*/  ULEA UR4, UR5, UR7, 0x3 ;  /* 0x0000000705047291 */ /* 0x000fe2000f8e18ff */
[----:B---3--:R-:W-:Y:S01]  /*1920*/  SHF.L.U32 R0, R12, 0x1f, RZ ;  /* 0x0000001f0c007819 */ /* 0x008fe200000006ff */
[----:B------:R-:W-:Y:S02]  /*1930*/  UISETP.GE.U32.AND UP0, UPT, UR46, 0x3f, UPT ;  /* 0x0000003f2e00788c */ /* 0x000fe4000bf06070 */
[----:B------:R-:W-:Y:S02]  /*1940*/  USHF.L.U32 UR11, UR20, 0x8, URZ ;  /* 0x00000008140b7899 */ /* 0x000fe400080006ff */
[----:B------:R-:W-:Y:S01]  /*1950*/  ULEA UR35, UR16, UR45, 0x6 ;  /* 0x0000002d10237291 */ /* 0x000fe2000f8e30ff */
[----:B------:R-:W-:Y:S02]  /*1960*/  UMOV UR13, URZ ;  /* 0x000000ff000d7c82 */ /* 0x000fe40008000000 */
[----:B------:R2:W3:Y:S02]  /*1970*/  SYNCS.PHASECHK.TRANS64.TRYWAIT P0, [UR4+0x18], R0 ;  /* 0x00001800ff0075a7 */ /* 0x0004e40008001104 */
[----:B------:R-:W-:Y:S07]  /*1980*/  BRA.U !UP0, `(.L_x_25) ;  /* 0x0000000108bc7547 */ /* 0x000fee000b800000 */
[----:B------:R-:W-:Y:S01]  /*1990*/  UMOV UR6, URZ ;  /* 0x000000ff00067c82 */ /* 0x000fe20008000000 */
[----:B------:R-:W-:-:S05]  /*19a0*/  UMOV UR4, UR5 ;  /* 0x0000000500047c82 */ /* 0x000fca0008000000 */
.L_x_31:
[----:B------:R-:W-:Y:S01]  /*19b0*/  ULEA UR33, UR4, UR7, 0x3 ;  /* 0x0000000704217291 */ /* 0x000fe2000f8e18ff */
[----:B---3--:R-:W-:Y:S01]  /*19c0*/  @!P3 MOV R2, 0x2800 ;  /* 0x000028000002b802 */ /* 0x008fe20000000f00 */
[----:B-1-3--:R-:W-:Y:S10]  /*19d0*/  @P0 BRA `(.L_x_26) ;  /* 0x00000000000c0947 */ /* 0x00aff40003800000 */
[----:B------:R-:W-:-:S04]  /*19e0*/  SHF.L.U32 R3, R12, 0x1f, RZ ;  /* 0x0000001f0c037819 */ /* 0x000fc800000006ff */
[----:B------:R-:W3:Y:S02]  /*19f0*/  SYNCS.PHASECHK.TRANS64.TRYWAIT P0, [UR33+0x18], R3 ;  /* 0x00001803ff0075a7 */ /* 0x000ee40008001121 */
[----:B---3--:R-:W-:Y:S05]  /*1a00*/  @!P0 BRA `(.L_x_27) ;  /* 0x0000007800d08947 */ /* 0x008fea0003800000 */
.L_x_26:
[----:B------:R3:W-:Y:S01]  /*1a10*/  @!P3 SYNCS.ARRIVE.TRANS64 RZ, [UR33], R2 ;  /* 0x00000002ffffb9a7 */ /* 0x0007e20008000021 */
[----:B------:R-:W-:-:S04]  /*1a20*/  ULOP3.LUT UR5, UR24, 0x2, URZ, 0xfc, !UPT ;  /* 0x0000000218057892 */ /* 0x000fc8000f8efcff */
[----:B------:R-:W-:-:S09]  /*1a30*/  UISETP.NE.AND UP0, UPT, UR5, 0x2, UPT ;  /* 0x000000020500788c */ /* 0x000fd2000bf05270 */
[----:B------:R-:W-:Y:S05]  /*1a40*/  BRA.U UP0, `(.L_x_28) ;  /* 0x0000000100047547 */ /* 0x000fea000b800000 */
[----:B-1----:R-:W-:Y:S05]  /*1a50*/  BPT.TRAP 0x1 ;  /* 0x000000040000795c */ /* 0x002fea0000300000 */
.L_x_28:
[----:B------:R-:W-:Y:S04]  /*1a60*/  BSSY.RECONVERGENT B0, `(.L_x_29) ;  /* 0x0000003000007945 */ /* 0x000fe80003800200 */
[----:B------:R-:W-:Y:S05]  /*1a70*/  @P2 BRA `(.L_x_30) ;  /* 0x0000000000042947 */ /* 0x000fea0003800000 */
[----:B-1----:R-:W-:Y:S05]  /*1a80*/  BPT.TRAP 0x1 ;  /* 0x000000040000795c */ /* 0x002fea0000300000 */
.L_x_30:
[----:B-1----:R-:W-:Y:S05]  /*1a90*/  BSYNC.RECONVERGENT B0 ;  /* 0x0000000000007941 */ /* 0x002fea0003800200 */
.L_x_29:
[----:B------:R-:W-:Y:S02]  /*1aa0*/  UIADD3 UR5, UPT, UPT, UR4, 0x1, URZ ;  /* 0x0000000104057890 */ /* 0x000fe4000fffe0ff */
[----:B------:R-:W-:Y:S02]  /*1ab0*/  ULEA UR32, UR4, UR28, 0xb ;  /* 0x0000001c04207291 */ /* 0x000fe4000f8e58ff */
[----:B------:R-:W-:Y:S02]  /*1ac0*/  UISETP.NE.AND UP0, UPT, UR5, 0x3, UPT ;  /* 0x000000030500788c */ /* 0x000fe4000bf05270 */
[----:B------:R-:W-:Y:S02]  /*1ad0*/  UIADD3 UR16, UP1, UPT, UR26, 0x80, URZ ;  /* 0x000000801a107890 */ /* 0x000fe4000ff3e0ff */
[----:B------:R-:W-:Y:S02]  /*1ae0*/  USEL UR9, URZ, 0x1, UP0 ;  /* 0x00000001ff097887 */ /* 0x000fe40008000000 */
[----:B------:R-:W-:-:S02]  /*1af0*/  USEL UR5, UR5, URZ, UP0 ;  /* 0x000000ff05057287 */ /* 0x000fc40008000000 */
[----:B------:R-:W-:Y:S02]  /*1b00*/  UIADD3 UR14, UP0, UPT, UR26, 0x180, URZ ;  /* 0x000001801a0e7890 */ /* 0x000fe4000ff1e0ff */
[----:B------:R-:W-:Y:S01]  /*1b10*/  ULEA UR8, UR5, UR7, 0x3 ;  /* 0x0000000705087291 */ /* 0x000fe2000f8e18ff */
[----:B------:R-:W-:Y:S01]  /*1b20*/  LOP3.LUT R12, R12, UR9, RZ, 0x3c, !PT ;  /* 0x000000090c0c7c12 */ /* 0x000fe2000f8e3cff */
[----:B------:R-:W-:Y:S02]  /*1b30*/  USHF.L.U32 UR34, UR6, 0x5, URZ ;  /* 0x0000000506227899 */ /* 0x000fe400080006ff */
[----:B------:R-:W-:Y:S01]  /*1b40*/  UIADD3.X UR17, UPT, UPT, URZ, UR27, URZ, UP1, !UPT ;  /* 0x0000001bff117290 */ /* 0x000fe20008ffe4ff */
[----:B--2---:R-:W-:Y:S01]  /*1b50*/  SHF.L.U32 R0, R12, 0x1f, RZ ;  /* 0x0000001f0c007819 */ /* 0x004fe200000006ff */
[----:B------:R-:W-:Y:S02]  /*1b60*/  UIADD3 UR32, UPT, UPT, UR7, 0x6400, UR32 ;  /* 0x0000640007207890 */ /* 0x000fe4000fffe020 */
[----:B------:R-:W-:Y:S01]  /*1b70*/  UIADD3.X UR15, UPT, UPT, URZ, UR27, URZ, UP0, !UPT ;  /* 0x0000001bff0f7290 */ /* 0x000fe200087fe4ff */
[----:B------:R4:W1:Y:S01]  /*1b80*/  SYNCS.PHASECHK.TRANS64.TRYWAIT P0, [UR8+0x18], R0 ;  /* 0x00001800ff0075a7 */ /* 0x0008620008001108 */
[----:B------:R-:W-:Y:S01]  /*1b90*/  ULEA UR8, UR4, UR7, 0xd ;  /* 0x0000000704087291 */ /* 0x000fe2000f8e68ff */
[----:B------:R-:W-:Y:S01]  /*1ba0*/  UMOV UR13, 0x30000 ;  /* 0x00030000000d7882 */ /* 0x000fe20000000000 */
[----:B------:R-:W-:-:S02]  /*1bb0*/  UMOV UR18, 0x0 ;  /* 0x0000000000127882 */ /* 0x000fc40000000000 */
[----:B------:R-:W-:Y:S01]  /*1bc0*/  UIADD3 UR8, UPT, UPT, UR8, 0x7c00, URZ ;  /* 0x00007c0008087890 */ /* 0x000fe2000fffe0ff */
[----:B------:R-:W-:Y:S01]  /*1bd0*/  UMOV UR19, 0x10000000 ;  /* 0x1000000000137882 */ /* 0x000fe20000000000 */
[----:B------:R-:W-:Y:S01]  /*1be0*/  UMOV UR12, UR36 ;  /* 0x00000024000c7c82 */ /* 0x000fe20008000000 */
[----:B------:R-:W-:Y:S01]  /*1bf0*/  UMOV UR9, UR33 ;  /* 0x0000002100097c82 */ /* 0x000fe20008000000 */
[----:B------:R-:W-:Y:S01]  /*1c00*/  UMOV UR10, UR34 ;  /* 0x00000022000a7c82 */ /* 0x000fe20008000000 */
[----:B------:R2:W-:Y:S01]  /*1c10*/  UTMALDG.3D.MULTICAST [UR32], [UR16], UR13, desc[UR18] ;  /* 0x00001220100073b4 */ /* 0x0005e2000801180d */
[----:B------:R-:W-:Y:S01]  /*1c20*/  UIADD3 UR6, UPT, UPT, UR6, 0x1, URZ ;  /* 0x0000000106067890 */ /* 0x000fe2000fffe0ff */
[----:B------:R-:W-:-:S03]  /*1c30*/  UMOV UR4, UR5 ;  /* 0x0000000500047c82 */ /* 0x000fc60008000000 */
[----:B------:R-:W-:Y:S01]  /*1c40*/  UISETP.NE.AND UP0, UPT, UR6, UR21, UPT ;  /* 0x000000150600728c */ /* 0x000fe2000bf05270 */
[----:B------:R4:W-:Y:S01]  /*1c50*/  UTMALDG.3D [UR8], [UR14], desc[UR18] ;  /* 0x000012080e0075b4 */ /* 0x0009e20008011000 */
[----:B--2---:R-:W-:-:S07]  /*1c60*/  UMOV UR13, UR21 ;  /* 0x00000015000d7c82 */ /* 0x004fce0008000000 */
[----:B----4-:R-:W-:Y:S05]  /*1c70*/  BRA.U UP0, `(.L_x_31) ;  /* 0xfffffffd004c7547 */ /* 0x010fea000b83ffff */
.L_x_25:
[----:B------:R-:W-:Y:S01]  /*1c80*/  ULEA UR4, UR5, UR7, 0x3 ;  /* 0x0000000705047291 */ /* 0x000fe2000f8e18ff */
[----:B--2---:R-:W-:Y:S01]  /*1c90*/  SHF.L.U32 R0, R12, 0x1f, RZ ;  /* 0x0000001f0c007819 */ /* 0x004fe200000006ff */
[----:B------:R-:W-:Y:S01]  /*1ca0*/  @!P1 SYNCS.ARRIVE.TRANS64.A1T0 RZ, [UR7+0x78], RZ ;  /* 0x000078ffffff99a7 */ /* 0x000fe20008100007 */
[----:B------:R-:W-:-:S06]  /*1cb0*/  UISETP.GT.AND UP0, UPT, UR43, UR41, UPT ;  /* 0x000000292b00728c */ /* 0x000fcc000bf04270 */
[----:B-1-3--:R1:W2:Y:S03]  /*1cc0*/  SYNCS.PHASECHK.TRANS64.TRYWAIT P0, [UR4+0x18], R0 ;  /* 0x00001800ff0075a7 */ /* 0x00a2a60008001104 */
[----:B------:R-:W-:Y:S05]  /*1cd0*/  BRA.U !UP0, `(.L_x_32) ;  /* 0x0000000108bc7547 */ /* 0x000fea000b800000 */
[----:B------:R-:W-:Y:S01]  /*1ce0*/  UIADD3 UR25, UPT, UPT, UR44, UR13, URZ ;  /* 0x0000000d2c197290 */ /* 0x000fe2000fffe0ff */
[----:B------:R-:W-:-:S11]  /*1cf0*/  UMOV UR4, UR5 ;  /* 0x0000000500047c82 */ /* 0x000fd60008000000 */
.L_x_38:
[----:B------:R-:W-:Y:S01]  /*1d00*/  ULEA UR17, UR4, UR7, 0x3 ;  /* 0x0000000704117291 */ /* 0x000fe2000f8e18ff */
[----:B--2---:R-:W-:Y:S01]  /*1d10*/  @!P3 MOV R2, 0x2800 ;  /* 0x000028000002b802 */ /* 0x004fe20000000f00 */
[----:B--2-4-:R-:W-:Y:S10]  /*1d20*/  @P0 BRA `(.L_x_33) ;  /* 0x00000000000c0947 */ /* 0x014ff40003800000 */
[----:B------:R-:W-:-:S04]  /*1d30*/  SHF.L.U32 R3, R12, 0x1f, RZ ;  /* 0x0000001f0c037819 */ /* 0x000fc800000006ff */
[----:B------:R-:W2:Y:S02]  /*1d40*/  SYNCS.PHASECHK.TRANS64.TRYWAIT P0, [UR17+0x18], R3 ;  /* 0x00001803ff0075a7 */ /* 0x000ea40008001111 */
[----:B--2---:R-:W-:Y:S05]  /*1d50*/  @!P0 BRA `(.L_x_34) ;  /* 0x0000007800148947 */ /* 0x004fea0003800000 */
.L_x_33:
[----:B------:R2:W-:Y:S01]  /*1d60*/  @!P3 SYNCS.ARRIVE.TRANS64 RZ, [UR17], R2 ;  /* 0x00000002ffffb9a7 */ /* 0x0005e20008000011 */
[----:B------:R-:W-:-:S04]  /*1d70*/  ULOP3.LUT UR5, UR24, 0x2, URZ, 0xfc, !UPT ;  /* 0x0000000218057892 */ /* 0x000fc8000f8efcff */
[----:B------:R-:W-:-:S09]  /*1d80*/  UISETP.NE.AND UP0, UPT, UR5, 0x2, UPT ;  /* 0x000000020500788c */ /* 0x000fd2000bf05270 */
[----:B------:R-:W-:Y:S05]  /*1d90*/  BRA.U UP0, `(.L_x_35) ;  /* 0x0000000100047547 */ /* 0x000fea000b800000 */
[----:B------:R-:W-:Y:S05]  /*1da0*/  BPT.TRAP 0x1 ;  /* 0x000000040000795c */ /* 0x000fea0000300000 */
.L_x_35:
[----:B------:R-:W-:Y:S04]  /*1db0*/  BSSY.RECONVERGENT B0, `(.L_x_36) ;  /* 0x0000003000007945 */ /* 0x000fe80003800200 */
[----:B------:R-:W-:Y:S05]  /*1dc0*/  @P2 BRA `(.L_x_37) ;  /* 0x0000000000042947 */ /* 0x000fea0003800000 */
[----:B------:R-:W-:Y:S05]  /*1dd0*/  BPT.TRAP 0x1 ;  /* 0x000000040000795c */ /* 0x000fea0000300000 */
.L_x_37:
[----:B------:R-:W-:Y:S05]  /*1de0*/  BSYNC.RECONVERGENT B0 ;  /* 0x0000000000007941 */ /* 0x000fea0003800200 */
.L_x_36:
[----:B------:R-:W-:Y:S02]  /*1df0*/  UIADD3 UR5, UPT, UPT, UR4, 0x1, URZ ;  /* 0x0000000104057890 */ /* 0x000fe4000fffe0ff */
[----:B------:R-:W-:Y:S02]  /*1e00*/  UIADD3 UR14, UP1, UPT, UR26, 0x80, URZ ;  /* 0x000000801a0e7890 */ /* 0x000fe4000ff3e0ff */
[----:B------:R-:W-:Y:S02]  /*1e10*/  UISETP.NE.AND UP0, UPT, UR5, 0x3, UPT ;  /* 0x000000030500788c */ /* 0x000fe4000bf05270 */
[----:B------:R-:W-:Y:S02]  /*1e20*/  USHF.L.U32 UR18, UR13, 0x5, URZ ;  /* 0x000000050d127899 */ /* 0x000fe400080006ff */
[----:B------:R-:W-:Y:S02]  /*1e30*/  USEL UR8, URZ, 0x1, UP0 ;  /* 0x00000001ff087887 */ /* 0x000fe40008000000 */
[----:B------:R-:W-:-:S02]  /*1e40*/  USEL UR5, UR5, URZ, UP0 ;  /* 0x000000ff05057287 */ /* 0x000fc40008000000 */
[----:B------:R-:W-:Y:S02]  /*1e50*/  UIADD3 UR22, UP0, UPT, UR26, 0x180, URZ ;  /* 0x000001801a167890 */ /* 0x000fe4000ff1e0ff */
[----:B------:R-:W-:Y:S01]  /*1e60*/  LOP3.LUT R12, R12, UR8, RZ, 0x3c, !PT ;  /* 0x000000080c0c7c12 */ /* 0x000fe2000f8e3cff */
[----:B------:R-:W-:Y:S02]  /*1e70*/  ULEA UR6, UR5, UR7, 0x3 ;  /* 0x0000000705067291 */ /* 0x000fe4000f8e18ff */
[----:B------:R-:W-:Y:S01]  /*1e80*/  ULEA UR8, UR4, UR7, 0xd ;  /* 0x0000000704087291 */ /* 0x000fe2000f8e68ff */
[----:B-1----:R-:W-:Y:S01]  /*1e90*/  SHF.L.U32 R0, R12, 0x1f, RZ ;  /* 0x0000001f0c007819 */ /* 0x002fe200000006ff */
[----:B------:R-:W-:Y:S02]  /*1ea0*/  ULEA UR16, UR4, UR29, 0xb ;  /* 0x0000001d04107291 */ /* 0x000fe4000f8e58ff */
[----:B------:R-:W-:Y:S02]  /*1eb0*/  UIADD3.X UR15, UPT, UPT, URZ, UR27, URZ, UP1, !UPT ;  /* 0x0000001bff0f7290 */ /* 0x000fe40008ffe4ff */
[----:B------:R-:W-:Y:S01]  /*1ec0*/  UIADD3 UR8, UPT, UPT, UR8, 0x7c00, URZ ;  /* 0x00007c0008087890 */ /* 0x000fe2000fffe0ff */
[----:B------:R3:W4:Y:S01]  /*1ed0*/  SYNCS.PHASECHK.TRANS64.TRYWAIT P0, [UR6+0x18], R0 ;  /* 0x00001800ff0075a7 */ /* 0x0007220008001106 */
[----:B------:R-:W-:Y:S01]  /*1ee0*/  UIADD3.X UR23, UPT, UPT, URZ, UR27, URZ, UP0, !UPT ;  /* 0x0000001bff177290 */ /* 0x000fe200087fe4ff */
[----:B------:R-:W-:Y:S01]  /*1ef0*/  UMOV UR6, 0x30000 ;  /* 0x0003000000067882 */ /* 0x000fe20000000000 */
[----:B------:R-:W-:Y:S01]  /*1f00*/  UMOV UR30, 0x0 ;  /* 0x00000000001e7882 */ /* 0x000fe20000000000 */
[----:B------:R-:W-:Y:S01]  /*1f10*/  UMOV UR31, 0x10000000 ;  /* 0x10000000001f7882 */ /* 0x000fe20000000000 */
[----:B------:R-:W-:Y:S01]  /*1f20*/  UMOV UR19, UR35 ;  /* 0x0000002300137c82 */ /* 0x000fe20008000000 */
[----:B------:R-:W-:Y:S01]  /*1f30*/  UMOV UR20, UR36 ;  /* 0x0000002400147c82 */ /* 0x000fe20008000000 */
[----:B------:R-:W-:Y:S01]  /*1f40*/  UMOV UR12, UR36 ;  /* 0x00000024000c7c82 */ /* 0x000fe20008000000 */
[----:B------:R-:W-:Y:S01]  /*1f50*/  UMOV UR9, UR17 ;  /* 0x0000001100097c82 */ /* 0x000fe20008000000 */
[----:B------:R-:W-:Y:S01]  /*1f60*/  UMOV UR10, UR18 ;  /* 0x00000012000a7c82 */ /* 0x000fe20008000000 */
[----:B------:R3:W-:Y:S01]  /*1f70*/  UTMALDG.3D.MULTICAST [UR16], [UR14], UR6, desc[UR30] ;  /* 0x00001e100e0073b4 */ /* 0x0007e20008011806 */
[----:B------:R-:W-:Y:S01]  /*1f80*/  UIADD3 UR13, UPT, UPT, UR13, 0x1, URZ ;  /* 0x000000010d0d7890 */ /* 0x000fe2000fffe0ff */
[----:B------:R-:W-:-:S03]  /*1f90*/  UMOV UR4, UR5 ;  /* 0x0000000500047c82 */ /* 0x000fc60008000000 */
[----:B------:R-:W-:Y:S01]  /*1fa0*/  UISETP.NE.AND UP0, UPT, UR13, UR25, UPT ;  /* 0x000000190d00728c */ /* 0x000fe2000bf05270 */
[----:B------:R3:W-:Y:S08]  /*1fb0*/  UTMALDG.3D [UR8], [UR22], desc[UR30] ;  /* 0x00001e08160075b4 */ /* 0x0007f00008011000 */
[----:B---3--:R-:W-:Y:S05]  /*1fc0*/  BRA.U UP0, `(.L_x_38) ;  /* 0xfffffffd004c7547 */ /* 0x008fea000b83ffff */
.L_x_32:
[C---:B------:R-:W-:Y:S01]  /*1fd0*/  LEA R3, R11.reuse, UR7, 0x3 ;  /* 0x000000070b037c11 */ /* 0x040fe2000f8e18ff */
[----:B------:R-:W-:Y:S01]  /*1fe0*/  NOP ;  /* 0x0000000000007918 */ /* 0x000fe20000000000 */
[----:B-1----:R-:W-:Y:S02]  /*1ff0*/  SHF.L.U32 R0, R10, 0x1f, RZ ;  /* 0x0000001f0a007819 */ /* 0x002fe400000006ff */
[----:B------:R-:W-:Y:S02]  /*2000*/  LEA R5, R11, UR7, 0x4 ;  /* 0x000000070b057c11 */ /* 0x000fe4000f8e20ff */
[----:B--2-4-:R-:W1:Y:S02]  /*2010*/  SYNCS.PHASECHK.TRANS64.TRYWAIT P0, [R3+URZ+0x80], R0 ;  /* 0x00008000030075a7 */ /* 0x014e6400080011ff */
[----:B-1----:R-:W-:Y:S05]  /*2020*/  @!P0 BRA `(.L_x_39) ;  /* 0x0000007400788947 */ /* 0x002fea0003800000 */
.L_x_134:
[----:B------:R-:W2:Y:S01]  /*2030*/  LDS.128 R4, [R5+0x110] ;  /* 0x0001100005047984 */ /* 0x000ea20000000c00 */
[----:B------:R-:W-:Y:S01]  /*2040*/  UISETP.GE.AND UP0, UPT, UR42, 0x1, UPT ;  /* 0x000000012a00788c */ /* 0x000fe2000bf06270 */
[----:B------:R-:W-:Y:S01]  /*2050*/  @!PT LDS RZ, [RZ] ;  /* 0x00000000fffff984 */ /* 0x000fe20000000800 */
[----:B------:R-:W-:Y:S01]  /*2060*/  @!PT LDS RZ, [RZ] ;  /* 0x00000000fffff984 */ /* 0x000fe20000000800 */
[----:B------:R-:W-:Y:S01]  /*2070*/  @!PT LDS RZ, [RZ] ;  /* 0x00000000fffff984 */ /* 0x000fe20000000800 */
[----:B------:R-:W-:Y:S01]  /*2080*/  @!PT LDS RZ, [RZ] ;  /* 0x00000000fffff984 */ /* 0x000fe20000000800 */
[----:B------:R3:W-:Y:S06]  /*2090*/  MEMBAR.ALL.CTA ;  /* 0x0000000000007992 */ /* 0x0007ec0000008000 */
[----:B---3--:R-:W3:Y:S01]  /*20a0*/  FENCE.VIEW.ASYNC.S ;  /* 0x00000000000073c6 */ /* 0x008ee20000000000 */
[----:B--2---:R-:W-:-:S13]  /*20b0*/  LOP3.LUT P0, RZ, R6, 0x1, RZ, 0xc0, !PT ;  /* 0x0000000106ff7812 */ /* 0x004fda000780c0ff */
[----:B---3--:R-:W-:Y:S01]  /*20c0*/  VOTEU.ANY UP1, P0 ;  /* 0x0000000000ff7886 */ /* 0x008fe20000020100 */
[----:B------:R-:W-:-:S13]  /*20d0*/  PLOP3.LUT P0, PT, PT, PT, UP1, 0x80, 0x8 ;  /* 0x000000000008781c */ /* 0x000fda0003f0f018 */
[----:B-1----:R-:W-:Y:S02]  /*20e0*/  @P0 LOP3.LUT R0, R5, 0xffff, RZ, 0xc0, !PT ;  /* 0x0000ffff05000812 */ /* 0x002fe400078ec0ff */
[----:B------:R-:W-:Y:S02]  /*20f0*/  @P0 MOV R2, R4 ;  /* 0x0000000400020202 */ /* 0x000fe40000000f00 */
[----:B------:R-:W-:Y:S01]  /*2100*/  @P0 R2UR UR6, R0 ;  /* 0x00000000000602ca */ /* 0x000fe200000e0000 */
[----:B------:R-:W-:Y:S01]  /*2110*/  VIADD R0, R3, 0x90 ;  /* 0x0000009003007836 */ /* 0x000fe20000000000 */
[----:B------:R-:W-:Y:S02]  /*2120*/  @P0 SHF.R.U32.HI R4, RZ, 0x10, R5 ;  /* 0x00000010ff040819 */ /* 0x000fe40000011605 */
[----:B------:R-:W-:Y:S02]  /*2130*/  @P0 R2UR UR8, R2 ;  /* 0x00000000020802ca */ /* 0x000fe400000e0000 */
[----:B------:R-:W-:-:S02]  /*2140*/  PRMT R0, RZ, 0x654, R0 ;  /* 0x00000654ff007816 */ /* 0x000fc40000000000 */
[----:B------:R-:W-:Y:S02]  /*2150*/  @P0 R2UR UR4, R4 ;  /* 0x00000000040402ca */ /* 0x000fe400000e0000 */
[----:B------:R1:W-:Y:S03]  /*2160*/  SYNCS.ARRIVE.TRANS64.RED.A1T0 RZ, [R0+URZ], RZ ;  /* 0x000000ff00ff79a7 */ /* 0x0003e600081004ff */
[----:B------:R-:W-:-:S04]  /*2170*/  @UP1 UMOV UR37, UR6 ;  /* 0x0000000600251c82 */ /* 0x000fc80008000000 */
[----:B------:R-:W-:-:S04]  /*2180*/  @UP1 UMOV UR38, UR8 ;  /* 0x0000000800261c82 */ /* 0x000fc80008000000 */
[----:B------:R-:W-:Y:S01]  /*2190*/  @UP1 UMOV UR36, UR4 ;  /* 0x0000000400241c82 */ /* 0x000fe20008000000 */
[----:B------:R-:W-:Y:S05]  /*21a0*/  BRA.U !UP0, `(.L_x_40) ;  /* 0x0000000108d47547 */ /* 0x000fea000b800000 */
[----:B------:R-:W2:Y:S01]  /*21b0*/  LDCU.128 UR12, c[0x0][0xb10] ;  /* 0x00016200ff0c77ac */ /* 0x000ea20008000c00 */
[----:B------:R-:W3:Y:S01]  /*21c0*/  LDCU UR25, c[0x0][0xb20] ;  /* 0x00016400ff1977ac */ /* 0x000ee20008000800 */
[----:B------:R-:W4:Y:S01]  /*21d0*/  LDCU UR20, c[0x0][0xb0c] ;  /* 0x00016180ff1477ac */ /* 0x000f220008000800 */
[----:B------:R-:W1:Y:S01]  /*21e0*/  LDCU.64 UR10, c[0x0][0xb28] ;  /* 0x00016500ff0a77ac */ /* 0x000e620008000a00 */
[----:B------:R-:W-:Y:S02]  /*21f0*/  UISETP.NE.AND UP3, UPT, UR42, 0x1, UPT ;  /* 0x000000012a00788c */ /* 0x000fe4000bf65270 */
[----:B--2---:R-:W-:Y:S02]  /*2200*/  UIMAD.WIDE.U32 UR16, UR39, UR15, URZ ;  /* 0x0000000f271072a5 */ /* 0x004fe4000f8e00ff */
[----:B------:R-:W-:Y:S02]  /*2210*/  UIMAD.WIDE.U32 UR8, UR40, UR12, URZ ;  /* 0x0000000c280872a5 */ /* 0x000fe4000f8e00ff */
[----:B------:R-:W-:-:S02]  /*2220*/  UISETP.NE.AND UP0, UPT, UR14, 0x1, UPT ;  /* 0x000000010e00788c */ /* 0x000fc4000bf05270 */
[----:B------:R-:W-:Y:S01]  /*2230*/  UIMAD.WIDE.U32 UR22, UR37, UR15, URZ ;  /* 0x0000000f251672a5 */ /* 0x000fe2000f8e00ff */
[----:B------:R-:W-:Y:S02]  /*2240*/  UMOV UR16, UR17 ;  /* 0x0000001100107c82 */ /* 0x000fe40008000000 */
[----:B------:R-:W-:Y:S01]  /*2250*/  UMOV UR8, UR9 ;  /* 0x0000000900087c82 */ /* 0x000fe20008000000 */
[----:B---3--:R-:W-:Y:S02]  /*2260*/  USHF.R.U32.HI UR16, URZ, UR25, UR16 ;  /* 0x00000019ff107299 */ /* 0x008fe40008011610 */
[----:B----4-:R-:W-:Y:S02]  /*2270*/  UISETP.NE.AND UP2, UPT, UR20, 0x1, UPT ;  /* 0x000000011400788c */ /* 0x010fe4000bf45270 */
[----:B------:R-:W-:Y:S02]  /*2280*/  USHF.R.U32.HI UR8, URZ, UR13, UR8 ;  /* 0x0000000dff087299 */ /* 0x000fe40008011608 */
[----:B------:R-:W-:-:S02]  /*2290*/  USEL UR6, UR39, UR16, !UP0 ;  /* 0x0000001027067287 */ /* 0x000fc4000c000000 */
[----:B------:R-:W-:Y:S02]  /*22a0*/  USEL UR8, UR40, UR8, !UP2 ;  /* 0x0000000828087287 */ /* 0x000fe4000d000000 */
[----:B-1----:R-:W-:Y:S01]  /*22b0*/  UIMAD.WIDE.U32 UR16, UR6, UR10, URZ ;  /* 0x0000000a061072a5 */ /* 0x002fe2000f8e00ff */
[----:B------:R-:W-:Y:S01]  /*22c0*/  UMOV UR4, UR23 ;  /* 0x0000001700047c82 */ /* 0x000fe20008000000 */
[----:B------:R-:W-:Y:S02]  /*22d0*/  UIMAD.WIDE.U32 UR18, UR38, UR12, URZ ;  /* 0x0000000c261272a5 */ /* 0x000fe4000f8e00ff */
[----:B------:R-:W-:-:S03]  /*22e0*/  UIMAD.WIDE.U32 UR22, UR8, UR10, URZ ;  /* 0x0000000a081672a5 */ /* 0x000fc6000f8e00ff */
[----:B------:R-:W-:Y:S01]  /*22f0*/  UMOV UR16, UR17 ;  /* 0x0000001100107c82 */ /* 0x000fe20008000000 */
[----:B------:R-:W-:Y:S02]  /*2300*/  USHF.R.U32.HI UR4, URZ, UR25, UR4 ;  /* 0x00000019ff047299 */ /* 0x000fe40008011604 */
[----:B------:R-:W-:Y:S01]  /*2310*/  @UP3 USHF.R.U32.HI UR6, URZ, UR11, UR16 ;  /* 0x0000000bff063299 */ /* 0x000fe20008011610 */
[----:B------:R-:W-:Y:S01]  /*2320*/  UMOV UR18, UR19 ;  /* 0x0000001300127c82 */ /* 0x000fe20008000000 */
[----:B------:R-:W-:Y:S01]  /*2330*/  UMOV UR22, UR23 ;  /* 0x0000001700167c82 */ /* 0x000fe20008000000 */
[----:B------:R-:W-:Y:S02]  /*2340*/  USHF.R.U32.HI UR13, URZ, UR13, UR18 ;  /* 0x0000000dff0d7299 */ /* 0x000fe40008011612 */
[----:B------:R-:W-:Y:S02]  /*2350*/  USEL UR4, UR37, UR4, !UP0 ;  /* 0x0000000425047287 */ /* 0x000fe4000c000000 */
[----:B------:R-:W-:-:S02]  /*2360*/  @UP3 USHF.R.U32.HI UR8, URZ, UR11, UR22 ;  /* 0x0000000bff083299 */ /* 0x000fc40008011616 */
[----:B------:R-:W-:Y:S02]  /*2370*/  UIMAD UR9, UR42, UR6, URZ ;  /* 0x000000062a0972a4 */ /* 0x000fe4000f8e02ff */
[----:B------:R-:W-:Y:S02]  /*2380*/  USEL UR6, UR38, UR13, !UP2 ;  /* 0x0000000d26067287 */ /* 0x000fe4000d000000 */
[----:B------:R-:W-:Y:S02]  /*2390*/  UIMAD UR12, UR42, UR8, URZ ;  /* 0x000000082a0c72a4 */ /* 0x000fe4000f8e02ff */
[----:B------:R-:W-:Y:S02]  /*23a0*/  UISETP.GE.AND UP0, UPT, UR4, UR9, UPT ;  /* 0x000000090400728c */ /* 0x000fe4000bf06270 */
[----:B------:R-:W-:Y:S02]  /*23b0*/  UIMAD.WIDE.U32 UR16, UR4, UR10, URZ ;  /* 0x0000000a041072a5 */ /* 0x000fe4000f8e00ff */
[----:B------:R-:W-:-:S02]  /*23c0*/  UISETP.GE.OR UP0, UPT, UR6, UR12, UP0 ;  /* 0x0000000c0600728c */ /* 0x000fc40008706670 */
        /* <DEDUP_REMOVED lines=19> */
.L_x_40:
[----:B------:R-:W2:Y:S02]  /*2500*/  LDCU UR4, c[0x0][0xb30] ;  /* 0x00016600ff0477ac */ /* 0x000ea40008000800 */
[----:B--2---:R-:W-:-:S09]  /*2510*/  UISETP.NE.AND UP0, UPT, UR4, 0x1, UPT ;  /* 0x000000010400788c */ /* 0x004fd2000bf05270 */
[----:B------:R-:W-:Y:S05]  /*2520*/  BRA.U UP0, `(.L_x_41) ;  /* 0x0000000100447547 */ /* 0x000fea000b800000 */
[----:B------:R-:W2:Y:S01]  /*2530*/  LDCU.128 UR12, c[0x0][0xb10] ;  /* 0x00016200ff0c77ac */ /* 0x000ea20008000c00 */
[----:B------:R-:W3:Y:S01]  /*2540*/  LDCU UR16, c[0x0][0xb0c] ;  /* 0x00016180ff1077ac */ /* 0x000ee20008000800 */
[----:B------:R-:W4:Y:S01]  /*2550*/  LDCU UR17, c[0x0][0xb20] ;  /* 0x00016400ff1177ac */ /* 0x000f220008000800 */
[----:B--2---:R-:W-:Y:S02]  /*2560*/  UIMAD.WIDE.U32 UR10, UR38, UR12, URZ ;  /* 0x0000000c260a72a5 */ /* 0x004fe4000f8e00ff */
[----:B------:R-:W-:Y:S02]  /*2570*/  UIMAD.WIDE.U32 UR8, UR37, UR15, URZ ;  /* 0x0000000f250872a5 */ /* 0x000fe4000f8e00ff */
[----:B---3--:R-:W-:Y:S02]  /*2580*/  UISETP.NE.AND UP2, UPT, UR16, 0x1, UPT ;  /* 0x000000011000788c */ /* 0x008fe4000bf45270 */
[----:B------:R-:W-:Y:S01]  /*2590*/  UISETP.NE.AND UP0, UPT, UR14, 0x1, UPT ;  /* 0x000000010e00788c */ /* 0x000fe2000bf05270 */
[----:B------:R-:W-:-:S02]  /*25a0*/  UMOV UR6, UR11 ;  /* 0x0000000b00067c82 */ /* 0x000fc40008000000 */
[----:B------:R-:W-:Y:S01]  /*25b0*/  UMOV UR4, UR9 ;  /* 0x0000000900047c82 */ /* 0x000fe20008000000 */
[----:B------:R-:W-:Y:S02]  /*25c0*/  USHF.R.U32.HI UR6, URZ, UR13, UR6 ;  /* 0x0000000dff067299 */ /* 0x000fe40008011606 */
[----:B----4-:R-:W-:Y:S02]  /*25d0*/  USHF.R.U32.HI UR4, URZ, UR17, UR4 ;  /* 0x00000011ff047299 */ /* 0x010fe40008011604 */
[----:B------:R-:W-:Y:S02]  /*25e0*/  USEL UR6, UR38, UR6, !UP2 ;  /* 0x0000000626067287 */ /* 0x000fe4000d000000 */
[----:B------:R-:W-:-:S04]  /*25f0*/  USEL UR4, UR37, UR4, !UP0 ;  /* 0x0000000425047287 */ /* 0x000fc8000c000000 */
[----:B------:R-:W-:Y:S02]  /*2600*/  UIADD3 UR8, UPT, UPT, UR6, -UR4, URZ ;  /* 0x8000000406087290 */ /* 0x000fe4000fffe0ff */
[----:B------:R-:W-:Y:S02]  /*2610*/  UIADD3 UR4, UPT, UPT, -UR6, UR4, URZ ;  /* 0x0000000406047290 */ /* 0x000fe4000fffe1ff */
[----:B------:R-:W-:Y:S02]  /*2620*/  UIMAD UR37, UR8, UR14, UR37 ;  /* 0x0000000e082572a4 */ /* 0x000fe4000f8e0225 */
[----:B------:R-:W-:-:S12]  /*2630*/  UIMAD UR38, UR4, UR16, UR38 ;  /* 0x00000010042672a4 */ /* 0x000fd8000f8e0226 */
.L_x_41:
[----:B------:R-:W-:Y:S01]  /*2640*/  VIADD R11, R11, 0x1 ;  /* 0x000000010b0b7836 */ /* 0x000fe20000000000 */
[----:B------:R-:W-:Y:S01]  /*2650*/  R2UR UR4, R87 ;  /* 0x00000000570472ca */ /* 0x000fe200000e0000 */
[----:B------:R-:W-:Y:S01]  /*2660*/  UIADD3 UR20, UPT, UPT, UR37, UR59, URZ ;  /* 0x0000003b25147290 */ /* 0x000fe2000fffe0ff */
[----:B------:R-:W-:Y:S02]  /*2670*/  PLOP3.LUT P1, PT, PT, PT, PT, 0x80, 0x8 ;  /* 0x000000000008781c */ /* 0x000fe40003f2f070 */
[----:B------:R-:W-:-:S04]  /*2680*/  ISETP.NE.AND P0, PT, R11, 0x2, PT ;  /* 0x000000020b00780c */ /* 0x000fc80003f05270 */
[----:B------:R-:W-:Y:S02]  /*2690*/  SEL R3, RZ, 0x1, P0 ;  /* 0x00000001ff037807 */ /* 0x000fe40000000000 */
[----:B------:R-:W-:Y:S02]  /*26a0*/  SEL R11, R11, RZ, P0 ;  /* 0x000000ff0b0b7207 */ /* 0x000fe40000000000 */
[----:B------:R-:W-:Y:S01]  /*26b0*/  LOP3.LUT R10, R10, R3, RZ, 0x3c, !PT ;  /* 0x000000030a0a7212 */ /* 0x000fe200078e3cff */
[----:B------:R-:W-:Y:S01]  /*26c0*/  UIADD3 UR16, UPT, UPT, UR38, UR4, URZ ;  /* 0x0000000426107290 */ /* 0x000fe2000fffe0ff */
[----:B------:R-:W-:Y:S11]  /*26d0*/  BRA.U UP1, `(.L_x_42) ;  /* 0xfffffff101587547 */ /* 0x000ff6000b83ffff */
[----:B------:R-:W-:Y:S01]  /*26e0*/  UIADD3 UR7, UPT, UPT, UR7, 0x18, URZ ;  /* 0x0000001807077890 */ /* 0x000fe2000fffe0ff */
[----:B------:R-:W-:-:S03]  /*26f0*/  SHF.L.U32 R3, R12, 0x1f, RZ ;  /* 0x0000001f0c037819 */ /* 0x000fc600000006ff */
[----:B------:R-:W-:-:S09]  /*2700*/  ULEA UR4, UR5, UR7, 0x3 ;  /* 0x0000000705047291 */ /* 0x000fd2000f8e18ff */
[----:B------:R-:W2:Y:S02]  /*2710*/  SYNCS.PHASECHK.TRANS64.TRYWAIT P0, [UR4], R3 ;  /* 0x00000003ff0075a7 */ /* 0x000ea40008001104 */
[----:B--2---:R-:W-:Y:S05]  /*2720*/  @!P0 BRA `(.L_x_43) ;  /* 0x0000006c00cc8947 */ /* 0x004fea0003800000 */
.L_x_136:
[----:B------:R-:W-:-:S04]  /*2730*/  UIADD3 UR4, UPT, UPT, UR5, 0x1, URZ ;  /* 0x0000000105047890 */ /* 0x000fc8000fffe0ff */
[----:B------:R-:W-:-:S04]  /*2740*/  UISETP.NE.AND UP0, UPT, UR4, 0x3, UPT ;  /* 0x000000030400788c */ /* 0x000fc8000bf05270 */
[----:B------:R-:W-:Y:S02]  /*2750*/  USEL UR6, URZ, 0x1, UP0 ;  /* 0x00000001ff067887 */ /* 0x000fe40008000000 */
[----:B------:R-:W-:-:S04]  /*2760*/  USEL UR4, UR4, URZ, UP0 ;  /* 0x000000ff04047287 */ /* 0x000fc80008000000 */
[----:B------:R-:W-:Y:S01]  /*2770*/  ULEA UR5, UR4, UR7, 0x3 ;  /* 0x0000000704057291 */ /* 0x000fe2000f8e18ff */
[----:B------:R-:W-:-:S04]  /*2780*/  LOP3.LUT R12, R12, UR6, RZ, 0x3c, !PT ;  /* 0x000000060c0c7c12 */ /* 0x000fc8000f8e3cff */
[----:B-1----:R-:W-:-:S04]  /*2790*/  SHF.L.U32 R3, R12, 0x1f, RZ ;  /* 0x0000001f0c037819 */ /* 0x002fc800000006ff */
[----:B------:R-:W1:Y:S02]  /*27a0*/  SYNCS.PHASECHK.TRANS64.TRYWAIT P0, [UR5], R3 ;  /* 0x00000003ff0075a7 */ /* 0x000e640008001105 */
[----:B-1----:R-:W-:Y:S05]  /*27b0*/  @!P0 BRA `(.L_x_44) ;  /* 0x0000006c00c08947 */ /* 0x002fea0003800000 */
.L_x_138:
[----:B------:R-:W-:-:S04]  /*27c0*/  UIADD3 UR4, UPT, UPT, UR4, 0x1, URZ ;  /* 0x0000000104047890 */ /* 0x000fc8000fffe0ff */
[----:B------:R-:W-:-:S04]  /*27d0*/  UISETP.NE.AND UP0, UPT, UR4, 0x3, UPT ;  /* 0x000000030400788c */ /* 0x000fc8000bf05270 */
[----:B------:R-:W-:Y:S02]  /*27e0*/  USEL UR5, URZ, 0x1, UP0 ;  /* 0x00000001ff057887 */ /* 0x000fe40008000000 */
[----:B------:R-:W-:-:S04]  /*27f0*/  USEL UR4, UR4, URZ, UP0 ;  /* 0x000000ff04047287 */ /* 0x000fc80008000000 */
[----:B------:R-:W-:Y:S01]  /*2800*/  ULEA UR4, UR4, UR7, 0x3 ;  /* 0x0000000704047291 */ /* 0x000fe2000f8e18ff */
[----:B-1----:R-:W-:-:S04]  /*2810*/  LOP3.LUT R3, R12, UR5, RZ, 0x3c, !PT ;  /* 0x000000050c037c12 */ /* 0x002fc8000f8e3cff */
[----:B------:R-:W-:Y:S01]  /*2820*/  SHF.L.U32 R3, R3, 0x1f, RZ ;  /* 0x0000001f03037819 */ /* 0x000fe200000006ff */
[----:B------:R-:W-:-:S07]  /*2830*/  IMAD.U32 R0, RZ, RZ, UR4 ;  /* 0x00000004ff007e24 */ /* 0x000fce000f8e00ff */
.L_x_45:
[----:B-1----:R1:W2:Y:S02]  /*2840*/  SYNCS.PHASECHK.TRANS64.TRYWAIT P0, [R0+URZ], R3 ;  /* 0x00000003000075a7 */ /* 0x0022a400080011ff */
[----:B--2---:R-:W-:Y:S05]  /*2850*/  @!P0 NANOSLEEP.SYNCS 0x989680 ;  /* 0x009896800000895d */ /* 0x004fea0003900000 */
[----:B------:R-:W2:Y:S02]  /*2860*/  @!P0 SYNCS.PHASECHK.TRANS64 P0, [R0+URZ], R3 ;  /* 0x00000003000085a7 */ /* 0x000ea400080010ff */
[----:B--2---:R-:W-:Y:S05]  /*2870*/  @P0 EXIT ;  /* 0x000000000000094d */ /* 0x004fea0003800000 */
[----:B------:R-:W-:Y:S05]  /*2880*/  BRA `(.L_x_45) ;  /* 0xfffffffc00ec7947 */ /* 0x000fea000383ffff */
.L_x_22:
[----:B------:R-:W1:Y:S02]  /*2890*/  S2UR UR4, SR_CgaCtaId ;  /* 0x00000000000479c3 */ /* 0x000e640000008800 */
[----:B-1----:R-:W-:-:S04]  /*28a0*/  UISETP.NE.AND UP0, UPT, UR4, URZ, UPT ;  /* 0x000000ff0400728c */ /* 0x002fc8000bf05270 */
[----:B------:R-:W-:-:S09]  /*28b0*/  UISETP.NE.OR UP0, UPT, UR17, 0x1, UP0 ;  /* 0x000000011100788c */ /* 0x000fd20008705670 */
[----:B------:R-:W-:Y:S05]  /*28c0*/  BRA.U UP0, `(.L_x_46) ;  /* 0x00000005004c7547 */ /* 0x000fea000b800000 */
[----:B------:R-:W1:Y:S01]  /*28d0*/  S2UR UR5, SR_CgaCtaId ;  /* 0x00000000000579c3 */ /* 0x000e620000008800 */
[----:B------:R-:W-:Y:S01]  /*28e0*/  UMOV UR4, 0x400 ;  /* 0x0000040000047882 */ /* 0x000fe20000000000 */
[----:B------:R-:W-:Y:S01]  /*28f0*/  ISETP.GE.U32.AND P2, PT, R0, 0x2, PT ;  /* 0x000000020000780c */ /* 0x000fe20003f46070 */
[----:B------:R-:W-:Y:S01]  /*2900*/  IMAD.MOV.U32 R12, RZ, RZ, 0x1 ;  /* 0x00000001ff0c7424 */ /* 0x000fe200078e00ff */
[----:B------:R-:W-:Y:S02]  /*2910*/  CS2R R10, SRZ ;  /* 0x00000000000a7805 */ /* 0x000fe4000001ff00 */
[----:B------:R-:W-:Y:S01]  /*2920*/  CS2R R8, SRZ ;  /* 0x0000000000087805 */ /* 0x000fe2000001ff00 */
[----:B-1----:R-:W-:-:S03]  /*2930*/  ULEA UR6, UR5, UR4, 0x18 ;  /* 0x0000000405067291 */ /* 0x002fc6000f8ec0ff */
[----:B------:R-:W-:-:S09]  /*2940*/  UMOV UR5, URZ ;  /* 0x000000ff00057c82 */ /* 0x000fd20008000000 */
.L_x_50:
[----:B------:R-:W-:Y:S02]  /*2950*/  LEA R2, R8, UR6, 0x3 ;  /* 0x0000000608027c11 */ /* 0x000fe4000f8e18ff */
[----:B------:R-:W-:-:S03]  /*2960*/  SHF.L.U32 R5, R9, 0x1f, RZ ;  /* 0x0000001f09057819 */ /* 0x000fc600000006ff */
[----:B------:R-:W-:Y:S01]  /*2970*/  VIADD R4, R2, 0xf0 ;  /* 0x000000f002047836 */ /* 0x000fe20000000000 */
[----:B------:R-:W1:Y:S02]  /*2980*/  SYNCS.PHASECHK.TRANS64.TRYWAIT P0, [R2+URZ+0xe0], R5 ;  /* 0x0000e005020075a7 */ /* 0x000e6400080011ff */
[----:B-1----:R-:W-:Y:S05]  /*2990*/  @!P0 BRA `(.L_x_47) ;  /* 0x0000006c00608947 */ /* 0x002fea0003800000 */
.L_x_139:
[----:B------:R-:W-:Y:S01]  /*29a0*/  ULEA UR4, UR5, UR6, 0x3 ;  /* 0x0000000605047291 */ /* 0x000fe2000f8e18ff */
[----:B------:R-:W-:Y:S02]  /*29b0*/  PRMT R4, RZ, 0x654, R4 ;  /* 0x00000654ff047816 */ /* 0x000fe40000000004 */
[----:B-1----:R-:W-:Y:S01]  /*29c0*/  SHF.L.U32 R5, R12, 0x1f, RZ ;  /* 0x0000001f0c057819 */ /* 0x002fe200000006ff */
[----:B------:R-:W-:Y:S01]  /*29d0*/  UIADD3 UR7, UPT, UPT, UR4, 0x80, URZ ;  /* 0x0000008004077890 */ /* 0x000fe2000fffe0ff */
[----:B------:R1:W-:Y:S05]  /*29e0*/  SYNCS.ARRIVE.TRANS64.RED.A1T0 RZ, [R4+URZ], RZ ;  /* 0x000000ff04ff79a7 */ /* 0x0003ea00081004ff */
[----:B------:R-:W-:Y:S01]  /*29f0*/  IMAD.U32 R7, RZ, RZ, UR7 ;  /* 0x00000007ff077e24 */ /* 0x000fe2000f8e00ff */
[----:B------:R-:W2:Y:S04]  /*2a00*/  SYNCS.PHASECHK.TRANS64.TRYWAIT P0, [UR4+0x90], R5 ;  /* 0x00009005ff0075a7 */ /* 0x000ea80008001104 */
[----:B------:R-:W-:Y:S01]  /*2a10*/  PRMT R6, R0, 0x654, R7 ;  /* 0x0000065400067816 */ /* 0x000fe20000000007 */
[----:B-1----:R-:W-:Y:S01]  /*2a20*/  @!P2 IMAD.MOV.U32 R4, RZ, RZ, 0x10 ;  /* 0x00000010ff04a424 */ /* 0x002fe200078e00ff */
[----:B--2---:R-:W-:Y:S06]  /*2a30*/  @!P0 BRA `(.L_x_48) ;  /* 0x0000006c004c8947 */ /* 0x004fec0003800000 */
.L_x_141:
[----:B------:R-:W-:Y:S01]  /*2a40*/  ULEA UR8, UR5, UR6, 0x4 ;  /* 0x0000000605087291 */ /* 0x000fe2000f8e20ff */
[----:B------:R-:W-:Y:S01]  /*2a50*/  SEL R3, R6, R3, !P2 ;  /* 0x0000000306037207 */ /* 0x000fe20005000000 */
[----:B------:R-:W-:Y:S01]  /*2a60*/  UIADD3 UR9, UPT, UPT, UR4, 0x80, URZ ;  /* 0x0000008004097890 */ /* 0x000fe2000fffe0ff */
[----:B-1----:R-:W-:Y:S01]  /*2a70*/  LEA R2, R11, UR6, 0x3 ;  /* 0x000000060b027c11 */ /* 0x002fe2000f8e18ff */
[----:B------:R-:W-:Y:S01]  /*2a80*/  UIADD3 UR8, UPT, UPT, UR8, 0x110, URZ ;  /* 0x0000011008087890 */ /* 0x000fe2000fffe0ff */
[----:B------:R-:W-:Y:S01]  /*2a90*/  SHF.L.U32 R5, R10, 0x1f, RZ ;  /* 0x0000001f0a057819 */ /* 0x000fe200000006ff */
[----:B------:R1:W-:Y:S01]  /*2aa0*/  @!P2 SYNCS.ARRIVE.TRANS64.RED RZ, [R3+URZ], R4 ;  /* 0x0000000403ffa9a7 */ /* 0x0003e200080004ff */
[----:B------:R-:W-:Y:S01]  /*2ab0*/  UIADD3 UR4, UPT, UPT, UR5, 0x1, URZ ;  /* 0x0000000105047890 */ /* 0x000fe2000fffe0ff */
[----:B------:R-:W-:-:S03]  /*2ac0*/  VIADD R8, R8, 0x1 ;  /* 0x0000000108087836 */ /* 0x000fc60000000000 */
[----:B------:R-:W-:Y:S02]  /*2ad0*/  UISETP.NE.AND UP0, UPT, UR4, 0x2, UPT ;  /* 0x000000020400788c */ /* 0x000fe4000bf05270 */
[----:B------:R-:W-:Y:S06]  /*2ae0*/  UGETNEXTWORKID.BROADCAST [UR8], [UR9] ;  /* 0x00000000080073ca */ /* 0x000fec0008000100 */
[----:B------:R-:W-:Y:S01]  /*2af0*/  USEL UR7, URZ, 0x1, UP0 ;  /* 0x00000001ff077887 */ /* 0x000fe20008000000 */
[----:B------:R-:W-:Y:S01]  /*2b00*/  ISETP.NE.AND P0, PT, R8, 0x2, PT ;  /* 0x000000020800780c */ /* 0x000fe20003f05270 */
[----:B------:R-:W-:Y:S01]  /*2b10*/  USEL UR5, UR4, URZ, UP0 ;  /* 0x000000ff04057287 */ /* 0x000fe20008000000 */
[----:B------:R-:W2:Y:S03]  /*2b20*/  SYNCS.PHASECHK.TRANS64.TRYWAIT P1, [R2+URZ+0x80], R5 ;  /* 0x00008005020075a7 */ /* 0x000ea600080211ff */
[----:B------:R-:W-:Y:S01]  /*2b30*/  LOP3.LUT R12, R12, UR7, RZ, 0x3c, !PT ;  /* 0x000000070c0c7c12 */ /* 0x000fe2000f8e3cff */
[----:B-12---:R-:W-:Y:S07]  /*2b40*/  @!P1 BRA `(.L_x_49) ;  /* 0x0000006c00209947 */ /* 0x006fee0003800000 */
.L_x_142:
[C---:B------:R-:W-:Y:S01]  /*2b50*/  LEA R4, R11.reuse, UR6, 0x4 ;  /* 0x000000060b047c11 */ /* 0x040fe2000f8e20ff */
[----:B-1----:R-:W-:Y:S01]  /*2b60*/  VIADD R2, R2, 0x90 ;  /* 0x0000009002027836 */ /* 0x002fe20000000000 */
[----:B------:R-:W-:Y:S01]  /*2b70*/  SEL R8, R8, RZ, P0 ;  /* 0x000000ff08087207 */ /* 0x000fe20000000000 */
[----:B------:R-:W-:-:S03]  /*2b80*/  VIADD R11, R11, 0x1 ;  /* 0x000000010b0b7836 */ /* 0x000fc60000000000 */
[----:B------:R-:W1:Y:S01]  /*2b90*/  LDS.128 R4, [R4+0x110] ;  /* 0x0001100004047984 */ /* 0x000e620000000c00 */
[----:B------:R-:W-:Y:S02]  /*2ba0*/  PRMT R2, RZ, 0x654, R2 ;  /* 0x00000654ff027816 */ /* 0x000fe40000000002 */
[C---:B------:R-:W-:Y:S01]  /*2bb0*/  ISETP.NE.AND P1, PT, R11.reuse, 0x2, PT ;  /* 0x000000020b00780c */ /* 0x040fe20003f25270 */
[----:B------:R-:W-:Y:S01]  /*2bc0*/  @!PT LDS RZ, [RZ] ;  /* 0x00000000fffff984 */ /* 0x000fe20000000800 */
[----:B------:R-:W-:Y:S01]  /*2bd0*/  @!PT LDS RZ, [RZ] ;  /* 0x00000000fffff984 */ /* 0x000fe20000000800 */
[----:B------:R-:W-:Y:S01]  /*2be0*/  @!PT LDS RZ, [RZ] ;  /* 0x00000000fffff984 */ /* 0x000fe20000000800 */
[----:B------:R-:W-:Y:S01]  /*2bf0*/  @!PT LDS RZ, [RZ] ;  /* 0x00000000fffff984 */ /* 0x000fe20000000800 */
[----:B------:R2:W-:Y:S06]  /*2c00*/  MEMBAR.ALL.CTA ;  /* 0x0000000000007992 */ /* 0x0005ec0000008000 */
[----:B--2---:R-:W2:Y:S01]  /*2c10*/  FENCE.VIEW.ASYNC.S ;  /* 0x00000000000073c6 */ /* 0x004ea20000000000 */
[----:B------:R-:W-:Y:S01]  /*2c20*/  SEL R11, R11, RZ, P1 ;  /* 0x000000ff0b0b7207 */ /* 0x000fe20000800000 */
[----:B--2---:R2:W-:Y:S01]  /*2c30*/  SYNCS.ARRIVE.TRANS64.RED.A1T0 RZ, [R2+URZ], RZ ;  /* 0x000000ff02ff79a7 */ /* 0x0045e200081004ff */
[----:B-1----:R-:W-:-:S02]  /*2c40*/  LOP3.LUT P3, RZ, R6, 0x1, RZ, 0xc0, !PT ;  /* 0x0000000106ff7812 */ /* 0x002fc4000786c0ff */
[----:B------:R-:W-:-:S04]  /*2c50*/  SEL R5, RZ, 0x1, P1 ;  /* 0x00000001ff057807 */ /* 0x000fc80000800000 */
[----:B------:R-:W-:Y:S02]  /*2c60*/  LOP3.LUT R10, R10, R5, RZ, 0x3c, !PT ;  /* 0x000000050a0a7212 */ /* 0x000fe400078e3cff */
[----:B--2---:R-:W-:-:S04]  /*2c70*/  SEL R2, RZ, 0x1, P0 ;  /* 0x00000001ff027807 */ /* 0x004fc80000000000 */
[----:B------:R-:W-:Y:S01]  /*2c80*/  LOP3.LUT R9, R9, R2, RZ, 0x3c, !PT ;  /* 0x0000000209097212 */ /* 0x000fe200078e3cff */
[----:B------:R-:W-:Y:S06]  /*2c90*/  @P3 BRA `(.L_x_50) ;  /* 0xfffffffc002c3947 */ /* 0x000fec000383ffff */
[----:B------:R-:W-:Y:S01]  /*2ca0*/  ULEA UR4, UR5, UR6, 0x3 ;  /* 0x0000000605047291 */ /* 0x000fe2000f8e18ff */
[----:B------:R-:W-:-:S08]  /*2cb0*/  SHF.L.U32 R3, R12, 0x1f, RZ ;  /* 0x0000001f0c037819 */ /* 0x000fd000000006ff */
[----:B------:R-:W1:Y:S02]  /*2cc0*/  SYNCS.PHASECHK.TRANS64 P0, [UR4+0x90], R3 ;  /* 0x00009003ff0075a7 */ /* 0x000e640008001004 */
[----:B-1----:R-:W-:Y:S05]  /*2cd0*/  @P0 BRA `(.L_x_51) ;  /* 0x0000000000080947 */ /* 0x002fea0003800000 */
[----:B------:R-:W1:Y:S02]  /*2ce0*/  SYNCS.PHASECHK.TRANS64.TRYWAIT P0, [UR4+0x90], R3 ;  /* 0x00009003ff0075a7 */ /* 0x000e640008001104 */
[----:B-1----:R-:W-:Y:S05]  /*2cf0*/  @!P0 BRA `(.L_x_52) ;  /* 0x0000006800c88947 */ /* 0x002fea0003800000 */
.L_x_51:
[----:B------:R-:W-:-:S04]  /*2d00*/  UIADD3 UR7, UPT, UPT, UR5, 0x1, URZ ;  /* 0x0000000105077890 */ /* 0x000fc8000fffe0ff */
[----:B------:R-:W-:-:S04]  /*2d10*/  UISETP.NE.AND UP0, UPT, UR7, 0x2, UPT ;  /* 0x000000020700788c */ /* 0x000fc8000bf05270 */
[----:B------:R-:W-:Y:S02]  /*2d20*/  USEL UR8, URZ, 0x1, UP0 ;  /* 0x00000001ff087887 */ /* 0x000fe40008000000 */
[----:B------:R-:W-:-:S04]  /*2d30*/  USEL UR7, UR7, URZ, UP0 ;  /* 0x000000ff07077287 */ /* 0x000fc80008000000 */
[----:B------:R-:W-:Y:S01]  /*2d40*/  ULEA UR7, UR7, UR6, 0x3 ;  /* 0x0000000607077291 */ /* 0x000fe2000f8e18ff */
[----:B-1----:R-:W-:-:S04]  /*2d50*/  LOP3.LUT R3, R12, UR8, RZ, 0x3c, !PT ;  /* 0x000000080c037c12 */ /* 0x002fc8000f8e3cff */
[----:B------:R-:W-:-:S04]  /*2d60*/  SHF.L.U32 R0, R3, 0x1f, RZ ;  /* 0x0000001f03007819 */ /* 0x000fc800000006ff */
[----:B------:R-:W1:Y:S02]  /*2d70*/  SYNCS.PHASECHK.TRANS64 P0, [UR7+0x90], R0 ;  /* 0x00009000ff0075a7 */ /* 0x000e640008001007 */
[----:B-1----:R-:W-:Y:S05]  /*2d80*/  @P0 EXIT ;  /* 0x000000000000094d */ /* 0x002fea0003800000 */
[----:B------:R-:W-:Y:S02]  /*2d90*/  SHF.L.U32 R3, R3, 0x1f, RZ ;  /* 0x0000001f03037819 */ /* 0x000fe400000006ff */
[----:B------:R-:W-:-:S07]  /*2da0*/  MOV R0, UR7 ;  /* 0x0000000700007c02 */ /* 0x000fce0008000f00 */
.L_x_53:
[----:B-1----:R1:W2:Y:S02]  /*2db0*/  SYNCS.PHASECHK.TRANS64.TRYWAIT P0, [R0+URZ+0x90], R3 ;  /* 0x00009003000075a7 */ /* 0x0022a400080011ff */
[----:B--2---:R-:W-:Y:S05]  /*2dc0*/  @!P0 NANOSLEEP.SYNCS 0x989680 ;  /* 0x009896800000895d */ /* 0x004fea0003900000 */
[----:B------:R-:W2:Y:S02]  /*2dd0*/  @!P0 SYNCS.PHASECHK.TRANS64 P0, [R0+URZ+0x90], R3 ;  /* 0x00009003000085a7 */ /* 0x000ea400080010ff */
[----:B--2---:R-:W-:Y:S05]  /*2de0*/  @P0 EXIT ;  /* 0x000000000000094d */ /* 0x004fea0003800000 */
[----:B------:R-:W-:Y:S05]  /*2df0*/  BRA `(.L_x_53) ;  /* 0xfffffffc00ec7947 */ /* 0x000fea000383ffff */
.L_x_46:
[----:B------:R-:W-:Y:S05]  /*2e00*/  BRA.U UP4, `(.L_x_54) ;  /* 0x0000000d04847547 */ /* 0x000fea000b800000 */
[----:B------:R-:W1:Y:S01]  /*2e10*/  S2UR UR7, SR_CgaCtaId ;  /* 0x00000000000779c3 */ /* 0x000e620000008800 */
[----:B------:R-:W-:Y:S01]  /*2e20*/  UMOV UR4, 0x40 ;  /* 0x0000004000047882 */ /* 0x000fe20000000000 */
[----:B------:R-:W-:Y:S01]  /*2e30*/  NOP ;  /* 0x0000000000007918 */ /* 0x000fe20000000000 */
[----:B------:R-:W-:Y:S01]  /*2e40*/  UMOV UR6, 0x400 ;  /* 0x0000040000067882 */ /* 0x000fe20000000000 */
[----:B-1----:R-:W-:Y:S02]  /*2e50*/  ULEA UR5, UR7, UR4, 0x18 ;  /* 0x0000000407057291 */ /* 0x002fe4000f8ec0ff */
[----:B------:R-:W-:-:S07]  /*2e60*/  ULEA UR6, UR7, UR6, 0x18 ;  /* 0x0000000607067291 */ /* 0x000fce000f8ec0ff */
[----:B------:R-:W1:Y:S02]  /*2e70*/  LDS.U8 R0, [UR5+0x1c] ;  /* 0x00001c05ff007984 */ /* 0x000e640008000000 */
[----:B-1----:R-:W-:-:S13]  /*2e80*/  ISETP.NE.AND P0, PT, R0, RZ, PT ;  /* 0x000000ff0000720c */ /* 0x002fda0003f05270 */
[----:B------:R-:W-:Y:S05]  /*2e90*/  @P0 BRA `(.L_x_55) ;  /* 0x0000000000580947 */ /* 0x000fea0003800000 */
[----:B------:R-:W-:-:S13]  /*2ea0*/  ELECT P0, URZ, PT ;  /* 0x0000000000ff782f */ /* 0x000fda0003800000 */
[----:B------:R-:W-:Y:S05]  /*2eb0*/  @!P0 BRA `(.L_x_56) ;  /* 0x0000000000608947 */ /* 0x000fea0003800000 */
[----:B------:R-:W-:Y:S01]  /*2ec0*/  UMOV UR4, 0x10 ;  /* 0x0000001000047882 */ /* 0x000fe20000000000 */
[----:B------:R-:W-:Y:S01]  /*2ed0*/  HFMA2 R0, -RZ, RZ, 0, 5.9604644775390625e-08 ;  /* 0x00000001ff007431 */ /* 0x000fe200000001ff */
[----:B------:R-:W-:-:S03]  /*2ee0*/  MOV R3, 0xffff ;  /* 0x0000ffff00037802 */ /* 0x000fc60000000f00 */
[----:B------:R-:W-:Y:S04]  /*2ef0*/  DEPBAR.LE SB1, 0x36 ;  /* 0x00009d800000791a */ /* 0x000fe80000000000 */
[----:B------:R-:W1:Y:S02]  /*2f00*/  UTCATOMSWS.FIND_AND_SET.ALIGN UP0, UR4, UR4 ;  /* 0x00000004000475e3 */ /* 0x000e640008000800 */
[----:B-1----:R-:W-:Y:S01]  /*2f10*/  MOV R4, UR4 ;  /* 0x0000000400047c02 */ /* 0x002fe20008000f00 */
[----:B------:R-:W-:Y:S06]  /*2f20*/  BRA.U UP0, `(.L_x_57) ;  /* 0x0000000100187547 */ /* 0x000fec000b800000 */
.L_x_58:
[----:B------:R-:W-:Y:S05]  /*2f30*/  NANOSLEEP 0x64 ;  /* 0x000000640000795d */ /* 0x000fea0003800000 */
[----:B------:R-:W-:-:S05]  /*2f40*/  UMOV UR4, 0x10 ;  /* 0x0000001000047882 */ /* 0x000fca0000000000 */
[----:B------:R-:W-:Y:S04]  /*2f50*/  DEPBAR.LE SB1, 0x36 ;  /* 0x00009d800000791a */ /* 0x000fe80000000000 */
[----:B------:R-:W1:Y:S02]  /*2f60*/  UTCATOMSWS.FIND_AND_SET.ALIGN UP0, UR4, UR4 ;  /* 0x00000004000475e3 */ /* 0x000e640008000800 */
[----:B-1----:R-:W-:Y:S01]  /*2f70*/  MOV R4, UR4 ;  /* 0x0000000400047c02 */ /* 0x002fe20008000f00 */
[----:B------:R-:W-:Y:S05]  /*2f80*/  BRA.U !UP0, `(.L_x_58) ;  /* 0xfffffffd08e87547 */ /* 0x000fea000b83ffff */
.L_x_57:
[-C--:B------:R-:W-:Y:S02]  /*2f90*/  SHF.L.U32 R3, R3, R4.reuse, RZ ;  /* 0x0000000403037219 */ /* 0x080fe400000006ff */
[----:B------:R-:W-:Y:S01]  /*2fa0*/  SHF.L.U32 R0, R0, R4, RZ ;  /* 0x0000000400007219 */ /* 0x000fe200000006ff */
[----:B------:R-:W-:Y:S02]  /*2fb0*/  IMAD.SHL.U32 R4, R4, 0x20, RZ ;  /* 0x0000002004047824 */ /* 0x000fe400078e00ff */
[----:B------:R1:W-:Y:S04]  /*2fc0*/  ATOMS.OR RZ, [UR5+0x14], R3 ;  /* 0x00001403ffff798c */ /* 0x0003e8000b000005 */
[----:B------:R1:W-:Y:S04]  /*2fd0*/  ATOMS.OR RZ, [UR5+0x18], R0 ;  /* 0x00001800ffff798c */ /* 0x0003e8000b000005 */
[----:B------:R1:W-:Y:S01]  /*2fe0*/  STS [UR6+0x130], R4 ;  /* 0x00013004ff007988 */ /* 0x0003e20008000806 */
[----:B------:R-:W-:Y:S05]  /*2ff0*/  BRA `(.L_x_56) ;  /* 0x0000000000107947 */ /* 0x000fea0003800000 */
.L_x_55:
[----:B------:R-:W-:Y:S02]  /*3000*/  MOV R0, 0xffffffff ;  /* 0xffffffff00007802 */ /* 0x000fe40000000f00 */
[----:B------:R-:W-:-:S03]  /*3010*/  MOV R4, 0x3040 ;  /* 0x0000304000047802 */ /* 0x000fc60000000f00 */
[----:B------:R1:W-:Y:S04]  /*3020*/  STS [UR6+0x130], R0 ;  /* 0x00013000ff007988 */ /* 0x0003e80008000806 */
[----:B-1---5:R-:W-:Y:S05]  /*3030*/  CALL.REL.NOINC `($__internal_1_$__cuda_sm10x_tcgen05_guardrail_trap_phase_invalid_during_alloc) ;  /* 0x00000070000c7944 */ /* 0x022fea0003c00000 */
.L_x_56:
[----:B------:R-:W-:Y:S05]  /*3040*/  WARPSYNC.ALL ;  /* 0x0000000000007948 */ /* 0x000fea0003800000 */
[----:B------:R-:W2:Y:S01]  /*3050*/  S2UR UR4, SR_CgaCtaId ;  /* 0x00000000000479c3 */ /* 0x000ea20000008800 */
[----:B------:R-:W-:Y:S01]  /*3060*/  UMOV UR13, 0x400 ;  /* 0x00000400000d7882 */ /* 0x000fe20000000000 */
[----:B------:R-:W-:-:S06]  /*3070*/  NOP ;  /* 0x0000000000007918 */ /* 0x000fcc0000000000 */
[----:B------:R-:W-:Y:S06]  /*3080*/  BAR.ARV 0x6, 0xa0 ;  /* 0x0182800000007b1d */ /* 0x000fec0000002000 */
[----:B------:R-:W3:Y:S01]  /*3090*/  LDCU UR5, c[0x0][0x38c] ;  /* 0x00007180ff0577ac */ /* 0x000ee20008000800 */
[----:B------:R-:W-:Y:S01]  /*30a0*/  LOP3.LUT R2, R2, 0xffff, RZ, 0xc0, !PT ;  /* 0x0000ffff02027812 */ /* 0x000fe200078ec0ff */
[----:B------:R-:W-:Y:S01]  /*30b0*/  IMAD.MOV.U32 R11, RZ, RZ, 0x1 ;  /* 0x00000001ff0b7424 */ /* 0x000fe200078e00ff */
[----:B------:R-:W-:Y:S01]  /*30c0*/  CS2R R8, SRZ ;  /* 0x0000000000087805 */ /* 0x000fe2000001ff00 */
[----:B------:R-:W4:Y:S01]  /*30d0*/  LDCU UR8, c[0x0][0x38c] ;  /* 0x00007180ff0877ac */ /* 0x000f220008000800 */
[----:B------:R-:W-:Y:S01]  /*30e0*/  R2UR UR15, R2 ;  /* 0x00000000020f72ca */ /* 0x000fe200000e0000 */
[----:B------:R-:W-:Y:S01]  /*30f0*/  IMAD.MOV.U32 R10, RZ, RZ, RZ ;  /* 0x000000ffff0a7224 */ /* 0x000fe200078e00ff */
[----:B------:R-:W-:Y:S01]  /*3100*/  UMOV UR18, URZ ;  /* 0x000000ff00127c82 */ /* 0x000fe20008000000 */
[----:B------:R-:W-:Y:S01]  /*3110*/  UMOV UR10, URZ ;  /* 0x000000ff000a7c82 */ /* 0x000fe20008000000 */
[----:B--2---:R-:W-:Y:S01]  /*3120*/  ULEA UR13, UR4, UR13, 0x18 ;  /* 0x0000000d040d7291 */ /* 0x004fe2000f8ec0ff */
[----:B------:R-:W-:Y:S01]  /*3130*/  UMOV UR20, 0x0 ;  /* 0x0000000000147882 */ /* 0x000fe20000000000 */
[----:B------:R-:W-:-:S02]  /*3140*/  UMOV UR21, 0x4400010 ;  /* 0x0440001000157882 */ /* 0x000fc40000000000 */
[----:B------:R-:W-:Y:S02]  /*3150*/  UIADD3 UR6, UPT, UPT, UR13, 0x6400, URZ ;  /* 0x000064000d067890 */ /* 0x000fe4000fffe0ff */
[----:B------:R-:W-:Y:S02]  /*3160*/  UIADD3 UR7, UPT, UPT, UR13, 0x7c00, URZ ;  /* 0x00007c000d077890 */ /* 0x000fe4000fffe0ff */
[----:B---3--:R-:W-:Y:S01]  /*3170*/  UIADD3 UR5, UPT, UPT, UR5, 0x1f, URZ ;  /* 0x0000001f05057890 */ /* 0x008fe2000fffe0ff */
[----:B-1----:R-:W1:Y:S01]  /*3180*/  LDS R0, [UR13+0x130] ;  /* 0x0001300dff007984 */ /* 0x002e620008000800 */
[----:B------:R-:W-:Y:S02]  /*3190*/  USHF.R.U32.HI UR6, URZ, 0x4, UR6 ;  /* 0x00000004ff067899 */ /* 0x000fe40008011606 */
[----:B------:R-:W-:Y:S02]  /*31a0*/  USHF.R.S32.HI UR4, URZ, 0x1f, UR5 ;  /* 0x0000001fff047899 */ /* 0x000fe40008011405 */
[----:B------:R-:W-:-:S02]  /*31b0*/  ULOP3.LUT UR6, UR6, 0x3fff, URZ, 0xc0, !UPT ;  /* 0x00003fff06067892 */ /* 0x000fc4000f8ec0ff */
[----:B------:R-:W-:Y:S02]  /*31c0*/  ULEA.HI UR4, UR4, UR5, URZ, 0x5 ;  /* 0x0000000504047291 */ /* 0x000fe4000f8f28ff */
[----:B------:R-:W-:Y:S02]  /*31d0*/  USHF.R.U32.HI UR5, URZ, 0x4, UR7 ;  /* 0x00000004ff057899 */ /* 0x000fe40008011607 */
[----:B------:R-:W-:Y:S02]  /*31e0*/  USHF.R.S32.HI UR22, URZ, 0x5, UR4 ;  /* 0x00000005ff167899 */ /* 0x000fe40008011404 */
[----:B------:R-:W-:Y:S02]  /*31f0*/  ULOP3.LUT UR5, UR5, 0x3fff, URZ, 0xc0, !UPT ;  /* 0x00003fff05057892 */ /* 0x000fe4000f8ec0ff */
[----:B------:R-:W-:Y:S02]  /*3200*/  UISETP.LT.AND UP0, UPT, UR22, 0x1, UPT ;  /* 0x000000011600788c */ /* 0x000fe4000bf01270 */
[----:B------:R-:W-:-:S02]  /*3210*/  ULOP3.LUT UR16, UR6, 0x10000, URZ, 0xfc, !UPT ;  /* 0x0001000006107892 */ /* 0x000fc4000f8efcff */
[----:B------:R-:W-:Y:S02]  /*3220*/  USEL UR23, UR22, 0x1, !UP0 ;  /* 0x0000000116177887 */ /* 0x000fe4000c000000 */
[----:B------:R-:W-:Y:S02]  /*3230*/  ULOP3.LUT UR17, UR5, 0x10000, URZ, 0xfc, !UPT ;  /* 0x0001000005117892 */ /* 0x000fe4000f8efcff */
[----:B------:R-:W-:Y:S02]  /*3240*/  UIADD3 UR23, UPT, UPT, -UR23, URZ, URZ ;  /* 0x000000ff17177290 */ /* 0x000fe4000fffe1ff */
[----:B----4-:R-:W-:Y:S01]  /*3250*/  UISETP.GE.AND UP4, UPT, UR8, 0x1, UPT ;  /* 0x000000010800788c */ /* 0x010fe2000bf86270 */
[----:B-1----:R-:W-:-:S15]  /*3260*/  R2UR UR24, R0 ;  /* 0x00000000001872ca */ /* 0x002fde00000e0000 */
.L_x_65:
[----:B------:R-:W-:Y:S02]  /*3270*/  LEA R0, R10, UR13, 0x3 ;  /* 0x0000000d0a007c11 */ /* 0x000fe4000f8e18ff */
[----:B------:R-:W-:Y:S02]  /*3280*/  SHF.L.U32 R5, R9, 0x1f, RZ ;  /* 0x0000001f09057819 */ /* 0x000fe400000006ff */
[----:B------:R-:W-:Y:S01]  /*3290*/  PLOP3.LUT P0, PT, PT, PT, UP4, 0x80, 0x8 ;  /* 0x000000000008781c */ /* 0x000fe20003f0f048 */
[----:B------:R-:W-:Y:S01]  /*32a0*/  VIADD R3, R0, 0x90 ;  /* 0x0000009000037836 */ /* 0x000fe20000000000 */
[----:B-1----:R-:W1:Y:S02]  /*32b0*/  SYNCS.PHASECHK.TRANS64.TRYWAIT P1, [R0+URZ+0x80], R5 ;  /* 0x00008005000075a7 */ /* 0x002e6400080211ff */
[----:B-1-3--:R-:W-:Y:S09]  /*32c0*/  @!P1 BRA `(.L_x_59) ;  /* 0x00000064006c9947 */ /* 0x00aff20003800000 */
.L_x_144:
[----:B------:R-:W-:Y:S01]  /*32d0*/  LEA R4, R10, UR13, 0x4 ;  /* 0x0000000d0a047c11 */ /* 0x000fe2000f8e20ff */
[----:B------:R-:W-:Y:S01]  /*32e0*/  @UP4 ULEA UR4, UR10, UR13, 0x3 ;  /* 0x0000000d0a044291 */ /* 0x000fe2000f8e18ff */
[----:B------:R-:W-:Y:S01]  /*32f0*/  PLOP3.LUT P2, PT, PT, PT, PT, 0x80, 0x8 ;  /* 0x000000000008781c */ /* 0x000fe20003f4f070 */
[----:B------:R-:W-:Y:S01]  /*3300*/  ULEA UR19, UR18, UR13, 0x3 ;  /* 0x0000000d12137291 */ /* 0x000fe2000f8e18ff */
[----:B------:R-:W-:Y:S02]  /*3310*/  PRMT R3, RZ, 0x654, R3 ;  /* 0x00000654ff037816 */ /* 0x000fe40000000003 */
[----:B-1----:R-:W1:Y:S01]  /*3320*/  LDS.128 R4, [R4+0x110] ;  /* 0x0001100004047984 */ /* 0x002e620000000c00 */
[----:B------:R-:W-:Y:S02]  /*3330*/  @P0 SHF.L.U32 R2, R8, 0x1f, RZ ;  /* 0x0000001f08020819 */ /* 0x000fe400000006ff */
[----:B------:R-:W-:Y:S01]  /*3340*/  SHF.L.U32 R0, R11, 0x1f, RZ ;  /* 0x0000001f0b007819 */ /* 0x000fe200000006ff */
[----:B------:R-:W-:Y:S01]  /*3350*/  @!PT LDS RZ, [RZ] ;  /* 0x00000000fffff984 */ /* 0x000fe20000000800 */
[----:B------:R-:W-:Y:S01]  /*3360*/  @!PT LDS RZ, [RZ] ;  /* 0x00000000fffff984 */ /* 0x000fe20000000800 */
[----:B------:R-:W-:Y:S01]  /*3370*/  @!PT LDS RZ, [RZ] ;  /* 0x00000000fffff984 */ /* 0x000fe20000000800 */
[----:B------:R-:W-:Y:S01]  /*3380*/  @!PT LDS RZ, [RZ] ;  /* 0x00000000fffff984 */ /* 0x000fe20000000800 */
[----:B------:R2:W-:Y:S06]  /*3390*/  MEMBAR.ALL.CTA ;  /* 0x0000000000007992 */ /* 0x0005ec0000008000 */
[----:B--2---:R-:W2:Y:S02]  /*33a0*/  FENCE.VIEW.ASYNC.S ;  /* 0x00000000000073c6 */ /* 0x004ea40000000000 */
[----:B--2---:R2:W-:Y:S01]  /*33b0*/  SYNCS.ARRIVE.TRANS64.RED.A1T0 RZ, [R3+URZ], RZ ;  /* 0x000000ff03ff79a7 */ /* 0x0045e200081004ff */
[----:B------:R2:W3:Y:S01]  /*33c0*/  @P0 SYNCS.PHASECHK.TRANS64.TRYWAIT P2, [UR4], R2 ;  /* 0x00000002ff0005a7 */ /* 0x0004e20008041104 */
[----:B-1----:R-:W-:Y:S01]  /*33d0*/  LOP3.LUT P1, RZ, R6, 0x1, RZ, 0xc0, !PT ;  /* 0x0000000106ff7812 */ /* 0x002fe2000782c0ff */
[----:B------:R-:W1:Y:S02]  /*33e0*/  SYNCS.PHASECHK.TRANS64.TRYWAIT P0, [UR19+0xc0], R0 ;  /* 0x0000c000ff0075a7 */ /* 0x000e640008001113 */
[----:B-123--:R-:W-:Y:S10]  /*33f0*/  @!P0 BRA `(.L_x_60) ;  /* 0x0000006400348947 */ /* 0x00eff40003800000 */
.L_x_146:
[----:B------:R-:W-:Y:S01]  /*3400*/  IADD3 R10, PT, PT, R10, 0x1, RZ ;  /* 0x000000010a0a7810 */ /* 0x000fe20007ffe0ff */
[----:B------:R-:W-:Y:S06]  /*3410*/  BRA.U !UP4, `(.L_x_61) ;  /* 0x000000010ca07547 */ /* 0x000fec000b800000 */
[----:B------:R-:W-:Y:S02]  /*3420*/  ULEA.HI UR4, UR18, UR18, URZ, 0x1 ;  /* 0x0000001212047291 */ /* 0x000fe4000f8f08ff */
[----:B------:R-:W-:Y:S02]  /*3430*/  UPLOP3.LUT UP2, UPT, UPT, UPT, UPT, 0x40, 0x4 ;  /* 0x000000000004789c */ /* 0x000fe40003f4e870 */
[----:B------:R-:W-:Y:S02]  /*3440*/  USHF.L.U32 UR5, UR4, 0x7, URZ ;  /* 0x0000000704057899 */ /* 0x000fe400080006ff */
[----:B------:R-:W-:Y:S02]  /*3450*/  ULOP3.LUT UR14, UR4, 0xffe, URZ, 0xc0, !UPT ;  /* 0x00000ffe040e7892 */ /* 0x000fe4000f8ec0ff */
[----:B------:R-:W-:Y:S02]  /*3460*/  ULOP3.LUT UR4, UR5, 0xffffff00, URZ, 0xc0, !UPT ;  /* 0xffffff0005047892 */ /* 0x000fe4000f8ec0ff */
[----:B------:R-:W-:-:S02]  /*3470*/  UIADD3 UR14, UPT, UPT, -UR14, UR18, URZ ;  /* 0x000000120e0e7290 */ /* 0x000fc4000fffe1ff */
[----:B------:R-:W-:Y:S01]  /*3480*/  UIADD3 UR4, UPT, UPT, UR24, UR4, URZ ;  /* 0x0000000418047290 */ /* 0x000fe2000fffe0ff */
[----:B------:R-:W-:Y:S01]  /*3490*/  UMOV UR12, UR23 ;  /* 0x00000017000c7c82 */ /* 0x000fe20008000000 */
[----:B------:R-:W-:Y:S02]  /*34a0*/  UMOV UR11, UR22 ;  /* 0x00000016000b7c82 */ /* 0x000fe40008000000 */
[----:B------:R-:W-:Y:S01]  /*34b0*/  ULEA UR14, UR14, UR4, 0x14 ;  /* 0x000000040e0e7291 */ /* 0x000fe2000f8ea0ff */
[----:B------:R-:W-:-:S11]  /*34c0*/  UMOV UR5, UR10 ;  /* 0x0000000a00057c82 */ /* 0x000fd60008000000 */
.L_x_64:
[----:B------:R-:W-:Y:S02]  /*34d0*/  UIADD3 UR12, UPT, UPT, UR12, 0x1, URZ ;  /* 0x000000010c0c7890 */ /* 0x000fe4000fffe0ff */
[----:B--2---:R-:W-:Y:S02]  /*34e0*/  ULEA UR6, UR5, UR13, 0x3 ;  /* 0x0000000d05067291 */ /* 0x004fe4000f8e18ff */
[----:B------:R-:W-:Y:S01]  /*34f0*/  UISETP.NE.AND UP3, UPT, UR12, URZ, UPT ;  /* 0x000000ff0c00728c */ /* 0x000fe2000bf65270 */
[----:B---3--:R-:W-:Y:S10]  /*3500*/  @P2 BRA `(.L_x_62) ;  /* 0x00000000000c2947 */ /* 0x008ff40003800000 */
[----:B-1----:R-:W-:Y:S04]  /*3510*/  SHF.L.U32 R3, R8, 0x1f, RZ ;  /* 0x0000001f08037819 */ /* 0x002fe800000006ff */
[----:B------:R-:W1:Y:S02]  /*3520*/  SYNCS.PHASECHK.TRANS64.TRYWAIT P0, [UR6], R3 ;  /* 0x00000003ff0075a7 */ /* 0x000e640008001106 */
[----:B-1----:R-:W-:Y:S05]  /*3530*/  @!P0 BRA `(.L_x_63) ;  /* 0x0000006000fc8947 */ /* 0x002fea0003800000 */
.L_x_62:
[----:B------:R-:W-:Y:S01]  /*3540*/  UISETP.NE.AND UP0, UPT, UR11, 0x1, UPT ;  /* 0x000000010b00788c */ /* 0x000fe2000bf05270 */
[----:B------:R-:W-:Y:S01]  /*3550*/  PLOP3.LUT P2, PT, PT, PT, PT, 0x80, 0x8 ;  /* 0x000000000008781c */ /* 0x000fe20003f4f070 */
[----:B------:R-:W-:Y:S02]  /*3560*/  UIADD3 UR4, UPT, UPT, UR5, 0x1, URZ ;  /* 0x0000000105047890 */ /* 0x000fe4000fffe0ff */
[----:B------:R-:W-:Y:S02]  /*3570*/  ULEA UR8, UR5, UR17, 0x9 ;  /* 0x0000001105087291 */ /* 0x000fe4000f8e48ff */
[----:B------:R-:W-:Y:S01]  /*3580*/  UISETP.NE.AND UP1, UPT, UR4, 0x3, UPT ;  /* 0x000000030400788c */ /* 0x000fe2000bf25270 */
[----:B------:R-:W-:Y:S01]  /*3590*/  PLOP3.LUT P0, PT, PT, PT, UP0, 0x80, 0x8 ;  /* 0x000000000008781c */ /* 0x000fe20003f0f008 */
[----:B------:R-:W-:Y:S02]  /*35a0*/  UIADD3 UR11, UPT, UPT, UR11, -0x1, URZ ;  /* 0xffffffff0b0b7890 */ /* 0x000fe4000fffe0ff */
[----:B------:R-:W-:Y:S02]  /*35b0*/  USEL UR7, URZ, 0x1, UP1 ;  /* 0x00000001ff077887 */ /* 0x000fe40008800000 */
[----:B------:R-:W-:Y:S01]  /*35c0*/  USEL UR10, UR4, URZ, UP1 ;  /* 0x000000ff040a7287 */ /* 0x000fe20008800000 */
[----:B------:R-:W-:Y:S03]  /*35d0*/  UMOV UR9, 0xc0004010 ;  /* 0xc000401000097882 */ /* 0x000fe60000000000 */
[----:B------:R-:W-:Y:S01]  /*35e0*/  @UP0 ULEA UR4, UR10, UR13, 0x3 ;  /* 0x0000000d0a040291 */ /* 0x000fe2000f8e18ff */
[----:B------:R-:W-:Y:S01]  /*35f0*/  LOP3.LUT R8, R8, UR7, RZ, 0x3c, !PT ;  /* 0x0000000708087c12 */ /* 0x000fe2000f8e3cff */
[----:B------:R-:W-:Y:S03]  /*3600*/  UMOV UR7, 0xc0004010 ;  /* 0xc000401000077882 */ /* 0x000fe60000000000 */
[----:B-1----:R-:W-:Y:S04]  /*3610*/  @P0 SHF.L.U32 R0, R8, 0x1f, RZ ;  /* 0x0000001f08000819 */ /* 0x002fe800000006ff */
[----:B------:R2:W3:Y:S01]  /*3620*/  @P0 SYNCS.PHASECHK.TRANS64.TRYWAIT P2, [UR4], R0 ;  /* 0x00000000ff0005a7 */ /* 0x0004e20008041104 */
[----:B------:R-:W-:Y:S02]  /*3630*/  UIADD3 UR4, UPT, UPT, UR6, 0x18, URZ ;  /* 0x0000001806047890 */ /* 0x000fe4000fffe0ff */
[----:B------:R-:W-:Y:S03]  /*3640*/  ULEA UR6, UR5, UR16, 0x7 ;  /* 0x0000001005067291 */ /* 0x000fe6000f8e38ff */
[----:B------:R-:W-:Y:S06]  /*3650*/  UMOV UR5, UR10 ;  /* 0x0000000a00057c82 */ /* 0x000fec0008000000 */
[----:B------:R2:W-:Y:S01]  /*3660*/  UTCQMMA gdesc[UR6], gdesc[UR8], tmem[UR14], tmem[UR20], idesc[UR21], UP2 ;  /* 0x00ff1408060075ea */ /* 0x0005e2000900030e */
[----:B------:R-:W-:Y:S01]  /*3670*/  UPLOP3.LUT UP2, UPT, UPT, UPT, UPT, 0x80, 0x8 ;  /* 0x000000000008789c */ /* 0x000fe20003f4f070 */
[----:B------:R2:W-:Y:S01]  /*3680*/  UTCBAR.MULTICAST [UR4], URZ, UR15 ;  /* 0x000000ff040073e9 */ /* 0x0005e2000800080f */
[----:B------:R-:W-:Y:S09]  /*3690*/  BRA.U UP3, `(.L_x_64) ;  /* 0xfffffffd038c7547 */ /* 0x000ff2000b83ffff */
.L_x_61:
[----:B--2---:R-:W-:Y:S01]  /*36a0*/  UIADD3 UR4, UPT, UPT, UR18, 0x1, URZ ;  /* 0x0000000112047890 */ /* 0x004fe2000fffe0ff */
[C---:B------:R-:W-:Y:S01]  /*36b0*/  ISETP.NE.AND P0, PT, R10.reuse, 0x2, PT ;  /* 0x000000020a00780c */ /* 0x040fe20003f05270 */
[----:B------:R-:W-:Y:S02]  /*36c0*/  UIADD3 UR5, UPT, UPT, UR19, 0xa0, URZ ;  /* 0x000000a013057890 */ /* 0x000fe4000fffe0ff */
[----:B------:R-:W-:Y:S01]  /*36d0*/  UISETP.NE.AND UP0, UPT, UR4, 0x4, UPT ;  /* 0x000000040400788c */ /* 0x000fe2000bf05270 */
[----:B-1----:R-:W-:Y:S02]  /*36e0*/  SEL R0, RZ, 0x1, P0 ;  /* 0x00000001ff007807 */ /* 0x002fe40000000000 */
[----:B------:R-:W-:Y:S01]  /*36f0*/  SEL R10, R10, RZ, P0 ;  /* 0x000000ff0a0a7207 */ /* 0x000fe20000000000 */
[----:B------:R-:W-:Y:S01]  /*3700*/  USEL UR6, URZ, 0x1, UP0 ;  /* 0x00000001ff067887 */ /* 0x000fe20008000000 */
[----:B------:R-:W-:Y:S01]  /*3710*/  LOP3.LUT R9, R9, R0, RZ, 0x3c, !PT ;  /* 0x0000000009097212 */ /* 0x000fe200078e3cff */
[----:B------:R-:W-:Y:S01]  /*3720*/  USEL UR18, UR4, URZ, UP0 ;  /* 0x000000ff04127287 */ /* 0x000fe20008000000 */
[----:B------:R1:W-:Y:S03]  /*3730*/  UTCBAR [UR5], URZ ;  /* 0x000000ff050073e9 */ /* 0x0003e600080000ff */
[----:B------:R-:W-:Y:S01]  /*3740*/  LOP3.LUT R11, R11, UR6, RZ, 0x3c, !PT ;  /* 0x000000060b0b7c12 */ /* 0x000fe2000f8e3cff */
[----:B------:R-:W-:Y:S07]  /*3750*/  @P1 BRA `(.L_x_65) ;  /* 0xfffffff800c41947 */ /* 0x000fee000383ffff */
[----:B------:R-:W2:Y:S01]  /*3760*/  S2UR UR8, SR_CgaCtaId ;  /* 0x00000000000879c3 */ /* 0x000ea20000008800 */
[----:B------:R-:W-:Y:S01]  /*3770*/  ELECT P0, URZ, PT ;  /* 0x0000000000ff782f */ /* 0x000fe20003800000 */
[----:B------:R-:W-:Y:S01]  /*3780*/  IMAD.MOV.U32 R0, RZ, RZ, 0x1 ;  /* 0x00000001ff007424 */ /* 0x000fe200078e00ff */
[----:B------:R-:W-:Y:S01]  /*3790*/  UIADD3 UR13, UPT, UPT, UR13, 0xc0, URZ ;  /* 0x000000c00d0d7890 */ /* 0x000fe2000fffe0ff */
[----:B------:R-:W-:Y:S01]  /*37a0*/  SHF.L.U32 R3, R11, 0x1f, RZ ;  /* 0x0000001f0b037819 */ /* 0x000fe200000006ff */
[----:B------:R-:W-:-:S03]  /*37b0*/  UMOV UR4, 0x40 ;  /* 0x0000004000047882 */ /* 0x000fc60000000000 */
[----:B------:R-:W-:Y:S01]  /*37c0*/  UVIRTCOUNT.DEALLOC.SMPOOL 0x80 ;  /* 0x000000800000784c */ /* 0x000fe20000000000 */
[----:B--2---:R-:W-:Y:S02]  /*37d0*/  ULEA UR8, UR8, UR4, 0x18 ;  /* 0x0000000408087291 */ /* 0x004fe4000f8ec0ff */
[----:B------:R-:W-:-:S07]  /*37e0*/  ULEA UR4, UR18, UR13, 0x3 ;  /* 0x0000000d12047291 */ /* 0x000fce000f8e18ff */
[----:B------:R2:W-:Y:S02]  /*37f0*/  @P0 STS.U8 [UR8+0x1c], R0 ;  /* 0x00001c00ff000988 */ /* 0x0005e40008000008 */
[----:B------:R-:W4:Y:S02]  /*3800*/  SYNCS.PHASECHK.TRANS64.TRYWAIT P0, [UR4], R3 ;  /* 0x00000003ff0075a7 */ /* 0x000f240008001104 */
[----:B--2-4-:R-:W-:Y:S05]  /*3810*/  @!P0 BRA `(.L_x_66) ;  /* 0x00000060005c8947 */ /* 0x014fea0003800000 */
.L_x_149:
[----:B------:R-:W-:-:S04]  /*3820*/  UIADD3 UR4, UPT, UPT, UR18, 0x1, URZ ;  /* 0x0000000112047890 */ /* 0x000fc8000fffe0ff */
[----:B------:R-:W-:-:S04]  /*3830*/  UISETP.NE.AND UP0, UPT, UR4, 0x4, UPT ;  /* 0x000000040400788c */ /* 0x000fc8000bf05270 */
[----:B------:R-:W-:Y:S02]  /*3840*/  USEL UR6, URZ, 0x1, UP0 ;  /* 0x00000001ff067887 */ /* 0x000fe40008000000 */
[----:B------:R-:W-:-:S04]  /*3850*/  USEL UR4, UR4, URZ, UP0 ;  /* 0x000000ff04047287 */ /* 0x000fc80008000000 */
[----:B-1----:R-:W-:Y:S01]  /*3860*/  ULEA UR5, UR4, UR13, 0x3 ;  /* 0x0000000d04057291 */ /* 0x002fe2000f8e18ff */
[----:B------:R-:W-:-:S04]  /*3870*/  LOP3.LUT R2, R11, UR6, RZ, 0x3c, !PT ;  /* 0x000000060b027c12 */ /* 0x000fc8000f8e3cff */
[----:B--2---:R-:W-:-:S04]  /*3880*/  SHF.L.U32 R3, R2, 0x1f, RZ ;  /* 0x0000001f02037819 */ /* 0x004fc800000006ff */
[----:B------:R-:W1:Y:S02]  /*3890*/  SYNCS.PHASECHK.TRANS64.TRYWAIT P0, [UR5], R3 ;  /* 0x00000003ff0075a7 */ /* 0x000e640008001105 */
[----:B-1----:R-:W-:Y:S05]  /*38a0*/  @!P0 BRA `(.L_x_67) ;  /* 0x0000006000508947 */ /* 0x002fea0003800000 */
.L_x_151:
        /* <DEDUP_REMOVED lines=9> */
.L_x_153:
[----:B------:R-:W-:-:S04]  /*3940*/  UIADD3 UR4, UPT, UPT, UR4, 0x1, URZ ;  /* 0x0000000104047890 */ /* 0x000fc8000fffe0ff */
[----:B------:R-:W-:-:S04]  /*3950*/  UISETP.NE.AND UP0, UPT, UR4, 0x4, UPT ;  /* 0x000000040400788c */ /* 0x000fc8000bf05270 */
[----:B------:R-:W-:Y:S02]  /*3960*/  USEL UR5, URZ, 0x1, UP0 ;  /* 0x00000001ff057887 */ /* 0x000fe40008000000 */
[----:B------:R-:W-:-:S04]  /*3970*/  USEL UR4, UR4, URZ, UP0 ;  /* 0x000000ff04047287 */ /* 0x000fc80008000000 */
[----:B------:R-:W-:Y:S01]  /*3980*/  ULEA UR4, UR4, UR13, 0x3 ;  /* 0x0000000d04047291 */ /* 0x000fe2000f8e18ff */
[----:B-1----:R-:W-:-:S04]  /*3990*/  LOP3.LUT R3, R2, UR5, RZ, 0x3c, !PT ;  /* 0x0000000502037c12 */ /* 0x002fc8000f8e3cff */
[----:B------:R-:W-:-:S04]  /*39a0*/  SHF.L.U32 R3, R3, 0x1f, RZ ;  /* 0x0000001f03037819 */ /* 0x000fc800000006ff */
[----:B------:R-:W1:Y:S02]  /*39b0*/  SYNCS.PHASECHK.TRANS64.TRYWAIT P0, [UR4], R3 ;  /* 0x00000003ff0075a7 */ /* 0x000e640008001104 */
[----:B-1----:R-:W-:Y:S05]  /*39c0*/  @!P0 BRA `(.L_x_69) ;  /* 0x0000006000388947 */ /* 0x002fea0003800000 */
.L_x_155:
[----:B------:R-:W-:Y:S01]  /*39d0*/  NOP ;  /* 0x0000000000007918 */ /* 0x000fe20000000000 */
[----:B-1----:R-:W1:Y:S01]  /*39e0*/  LDS R0, [UR8+0x14] ;  /* 0x00001408ff007984 */ /* 0x002e620008000800 */
[----:B------:R-:W-:Y:S01]  /*39f0*/  ULOP3.LUT UR4, UR24, 0xffff, URZ, 0xc0, !UPT ;  /* 0x0000ffff18047892 */ /* 0x000fe2000f8ec0ff */
[----:B------:R-:W-:Y:S01]  /*3a00*/  UMOV UR5, 0xffff ;  /* 0x0000ffff00057882 */ /* 0x000fe20000000000 */
[----:B------:R-:W-:Y:S02]  /*3a10*/  UMOV UR6, 0x1 ;  /* 0x0000000100067882 */ /* 0x000fe40000000000 */
[----:B------:R-:W-:-:S04]  /*3a20*/  USHF.R.U32.HI UR4, URZ, 0x5, UR4 ;  /* 0x00000005ff047899 */ /* 0x000fc80008011604 */
[----:B------:R-:W-:Y:S02]  /*3a30*/  USHF.L.U32 UR5, UR5, UR4, URZ ;  /* 0x0000000405057299 */ /* 0x000fe400080006ff */
[----:B------:R-:W-:-:S04]  /*3a40*/  USHF.L.U32 UR4, UR6, UR4, URZ ;  /* 0x0000000406047299 */ /* 0x000fc800080006ff */
[----:B-1----:R-:W-:-:S04]  /*3a50*/  LOP3.LUT R0, R0, UR5, RZ, 0xc0, !PT ;  /* 0x0000000500007c12 */ /* 0x002fc8000f8ec0ff */
[----:B------:R-:W-:-:S13]  /*3a60*/  ISETP.NE.AND P0, PT, R0, UR5, PT ;  /* 0x0000000500007c0c */ /* 0x000fda000bf05270 */
[----:B------:R-:W-:Y:S05]  /*3a70*/  @P0 BRA `(.L_x_70) ;  /* 0x0000000000580947 */ /* 0x000fea0003800000 */
[----:B------:R-:W1:Y:S02]  /*3a80*/  LDS R0, [UR8+0x18] ;  /* 0x00001808ff007984 */ /* 0x000e640008000800 */
[----:B-1----:R-:W-:-:S04]  /*3a90*/  LOP3.LUT R0, R0, UR4, RZ, 0xc0, !PT ;  /* 0x0000000400007c12 */ /* 0x002fc8000f8ec0ff */
[----:B------:R-:W-:-:S13]  /*3aa0*/  ISETP.NE.AND P0, PT, R0, UR4, PT ;  /* 0x0000000400007c0c */ /* 0x000fda000bf05270 */
[----:B------:R-:W-:Y:S05]  /*3ab0*/  @P0 BRA `(.L_x_71) ;  /* 0x00000000003c0947 */ /* 0x000fea0003800000 */
[----:B------:R-:W1:Y:S01]  /*3ac0*/  S2R R2, SR_LANEID ;  /* 0x0000000000027919 */ /* 0x000e620000000000 */
[----:B------:R-:W-:Y:S01]  /*3ad0*/  ULOP3.LUT UR5, URZ, UR5, URZ, 0x33, !UPT ;  /* 0x00000005ff057292 */ /* 0x000fe2000f8e33ff */
[----:B------:R-:W-:Y:S01]  /*3ae0*/  LOP3.LUT R4, RZ, UR4, RZ, 0x33, !PT ;  /* 0x00000004ff047c12 */ /* 0x000fe2000f8e33ff */
[----:B------:R-:W-:Y:S02]  /*3af0*/  VOTEU.ANY UR4, UPT, PT ;  /* 0x0000000000047886 */ /* 0x000fe400038e0100 */
[----:B------:R-:W-:Y:S01]  /*3b00*/  UFLO.U32 UR4, UR4 ;  /* 0x00000004000472bd */ /* 0x000fe200080e0000 */
[----:B------:R-:W2:Y:S01]  /*3b10*/  REDUX UR6, R4 ;  /* 0x00000000040673c4 */ /* 0x000ea20000000000 */
[----:B------:R-:W-:-:S06]  /*3b20*/  IMAD.U32 R0, RZ, RZ, UR5 ;  /* 0x00000005ff007e24 */ /* 0x000fcc000f8e00ff */
[----:B------:R4:W-:Y:S01]  /*3b30*/  UTCATOMSWS.AND URZ, UR5 ;  /* 0x0000000500ff79e3 */ /* 0x0009e20008000000 */
[----:B------:R-:W3:Y:S01]  /*3b40*/  REDUX UR7, R0 ;  /* 0x00000000000773c4 */ /* 0x000ee20000000000 */
[----:B-1----:R-:W-:Y:S01]  /*3b50*/  ISETP.EQ.U32.AND P0, PT, R2, UR4, PT ;  /* 0x0000000402007c0c */ /* 0x002fe2000bf02070 */
[----:B--2---:R-:W-:Y:S01]  /*3b60*/  IMAD.U32 R2, RZ, RZ, UR6 ;  /* 0x00000006ff027e24 */ /* 0x004fe2000f8e00ff */
[----:B---3--:R-:W-:-:S11]  /*3b70*/  MOV R3, UR7 ;  /* 0x0000000700037c02 */ /* 0x008fd60008000f00 */
[----:B------:R4:W-:Y:S04]  /*3b80*/  @P0 ATOMS.AND RZ, [UR8+0x14], R3 ;  /* 0x00001403ffff098c */ /* 0x0009e8000a800008 */
[----:B------:R4:W-:Y:S01]  /*3b90*/  @P0 ATOMS.AND RZ, [UR8+0x18], R2 ;  /* 0x00001802ffff098c */ /* 0x0009e2000a800008 */
[----:B------:R-:W-:Y:S05]  /*3ba0*/  BRA `(.L_x_72) ;  /* 0x0000000000147947 */ /* 0x000fea0003800000 */
.L_x_71:
[----:B------:R-:W-:Y:S02]  /*3bb0*/  MOV R2, 0x3bd0 ;  /* 0x00003bd000027802 */ /* 0x000fe40000000f00 */
[----:B---3-5:R-:W-:Y:S05]  /*3bc0*/  CALL.REL.NOINC `($__internal_0_$__cuda_sm10x_tcgen05_guardrail_trap_col_being_dealloced_not_returned_by_alloc) ;  /* 0x00000064001c7944 */ /* 0x028fea0003c00000 */
[----:B------:R-:W-:Y:S05]  /*3bd0*/  BRA `(.L_x_72) ;  /* 0x0000000000087947 */ /* 0x000fea0003800000 */
.L_x_70:
[----:B------:R-:W-:Y:S02]  /*3be0*/  MOV R2, 0x3c00 ;  /* 0x00003c0000027802 */ /* 0x000fe40000000f00 */
[----:B---3-5:R-:W-:Y:S05]  /*3bf0*/  CALL.REL.NOINC `($__internal_2_$__cuda_sm10x_tcgen05_guardrail_trap_unallocated_columns_being_dealloced) ;  /* 0x0000006400287944 */ /* 0x028fea0003c00000 */
.L_x_72:
[----:B------:R-:W-:Y:S01]  /*3c00*/  NOP ;  /* 0x0000000000007918 */ /* 0x000fe20000000000 */
[----:B----4-:R-:W-:Y:S05]  /*3c10*/  EXIT ;  /* 0x000000000000794d */ /* 0x010fea0003800000 */
.L_x_54:
[----:B------:R-:W-:-:S09]  /*3c20*/  UISETP.NE.OR UP0, UPT, UR17, 0x3, !UP3 ;  /* 0x000000031100788c */ /* 0x000fd2000df05670 */
[----:B------:R-:W-:Y:S05]  /*3c30*/  BRA.U UP0, `(.L_x_73) ;  /* 0x0000001100587547 */ /* 0x000fea000b800000 */
[----:B------:R-:W1:Y:S01]  /*3c40*/  S2UR UR10, SR_CgaCtaId ;  /* 0x00000000000a79c3 */ /* 0x000e620000008800 */
[----:B------:R-:W2:Y:S01]  /*3c50*/  LDCU UR31, c[0x0][0x370] ;  /* 0x00006e00ff1f77ac */ /* 0x000ea20008000800 */
[----:B------:R-:W-:Y:S02]  /*3c60*/  HFMA2 R13, -RZ, RZ, 0, 0 ;  /* 0x00000000ff0d7431 */ /* 0x000fe400000001ff */
[----:B------:R-:W-:Y:S01]  /*3c70*/  IMAD.MOV.U32 R15, RZ, RZ, 0x1 ;  /* 0x00000001ff0f7424 */ /* 0x000fe200078e00ff */
[----:B------:R-:W-:Y:S01]  /*3c80*/  MOV R7, 0x1000 ;  /* 0x0000100000077802 */ /* 0x000fe20000000f00 */
[----:B------:R-:W2:Y:S01]  /*3c90*/  LDCU.128 UR44, c[0x0][0xb10] ;  /* 0x00016200ff2c77ac */ /* 0x000ea20008000c00 */
[----:B------:R-:W-:Y:S01]  /*3ca0*/  IMAD.MOV.U32 R14, RZ, RZ, RZ ;  /* 0x000000ffff0e7224 */ /* 0x000fe200078e00ff */
[----:B------:R-:W3:Y:S01]  /*3cb0*/  LDC.64 R16, c[0x0][0x348] ;  /* 0x0000d200ff107b82 */ /* 0x000ee20000000a00 */
[----:B------:R-:W4:Y:S01]  /*3cc0*/  LDCU UR30, c[0x0][0x374] ;  /* 0x00006e80ff1e77ac */ /* 0x000f220008000800 */
[----:B------:R-:W1:Y:S06]  /*3cd0*/  LDCU UR15, c[0x0][0xb0c] ;  /* 0x00016180ff0f77ac */ /* 0x000e6c0008000800 */
[----:B------:R-:W3:Y:S01]  /*3ce0*/  LDC.64 R2, c[0x0][0x888] ;  /* 0x00022200ff027b82 */ /* 0x000ee20000000a00 */
[----:B------:R-:W3:Y:S01]  /*3cf0*/  LDCU UR49, c[0x0][0xb20] ;  /* 0x00016400ff3177ac */ /* 0x000ee20008000800 */
[----:B------:R-:W3:Y:S06]  /*3d00*/  LDCU UR4, c[0x0][0xb30] ;  /* 0x00016600ff0477ac */ /* 0x000eec0008000800 */
[----:B------:R-:W3:Y:S01]  /*3d10*/  LDC.64 R4, c[0x0][0x890] ;  /* 0x00022400ff047b82 */ /* 0x000ee20000000a00 */
[----:B------:R-:W-:Y:S01]  /*3d20*/  UMOV UR21, 0x400 ;  /* 0x0000040000157882 */ /* 0x000fe20000000000 */
[----:B--2---:R-:W-:-:S02]  /*3d30*/  UIMAD.WIDE.U32 UR6, UR31, UR44, URZ ;  /* 0x0000002c1f0672a5 */ /* 0x004fc4000f8e00ff */
[----:B----4-:R-:W-:Y:S02]  /*3d40*/  UIMAD.WIDE.U32 UR8, UR30, UR47, URZ ;  /* 0x0000002f1e0872a5 */ /* 0x010fe4000f8e00ff */
[----:B-1----:R-:W-:Y:S02]  /*3d50*/  ULEA UR21, UR10, UR21, 0x18 ;  /* 0x000000150a157291 */ /* 0x002fe4000f8ec0ff */
[----:B------:R-:W-:Y:S02]  /*3d60*/  UPLOP3.LUT UP3, UPT, UPT, UPT, UPT, 0x40, 0x4 ;  /* 0x000000000004789c */ /* 0x000fe40003f6e870 */
[----:B------:R-:W-:Y:S02]  /*3d70*/  UIADD3 UR37, UPT, UPT, UR21, 0x48, URZ ;  /* 0x0000004815257890 */ /* 0x000fe4000fffe0ff */
[----:B------:R-:W-:Y:S02]  /*3d80*/  UIADD3 UR33, UPT, UPT, UR21, 0x30, URZ ;  /* 0x0000003015217890 */ /* 0x000fe4000fffe0ff */
[----:B------:R-:W-:-:S02]  /*3d90*/  UIADD3 UR25, UPT, UPT, UR21, 0x38, URZ ;  /* 0x0000003815197890 */ /* 0x000fc4000fffe0ff */
[----:B------:R-:W-:Y:S01]  /*3da0*/  UIADD3 UR17, UPT, UPT, UR21, 0x40, URZ ;  /* 0x0000004015117890 */ /* 0x000fe2000fffe0ff */
[----:B------:R-:W-:Y:S01]  /*3db0*/  UMOV UR6, UR7 ;  /* 0x0000000700067c82 */ /* 0x000fe20008000000 */
[----:B------:R-:W-:Y:S01]  /*3dc0*/  UMOV UR41, UR9 ;  /* 0x0000000900297c82 */ /* 0x000fe20008000000 */
[----:B------:R-:W-:Y:S02]  /*3dd0*/  UISETP.GE.AND UP0, UPT, UR42, 0x1, UPT ;  /* 0x000000012a00788c */ /* 0x000fe4000bf06270 */
[----:B------:R-:W-:Y:S01]  /*3de0*/  UISETP.NE.AND UP4, UPT, UR42, 0x1, UPT ;  /* 0x000000012a00788c */ /* 0x000fe2000bf85270 */
[----:B------:R-:W1:Y:S01]  /*3df0*/  LDCU.64 UR22, c[0x0][0xb28] ;  /* 0x00016500ff1677ac */ /* 0x000e620008000a00 */
[----:B------:R-:W-:Y:S02]  /*3e00*/  UISETP.NE.AND UP6, UPT, UR15, 0x1, UPT ;  /* 0x000000010f00788c */ /* 0x000fe4000bfc5270 */
[----:B------:R-:W-:Y:S02]  /*3e10*/  UISETP.NE.AND UP5, UPT, UR46, 0x1, UPT ;  /* 0x000000012e00788c */ /* 0x000fe4000bfa5270 */
[----:B------:R-:W-:-:S02]  /*3e20*/  UPRMT UR37, UR10, 0x654, UR37 ;  /* 0x000006540a257896 */ /* 0x000fc40008000025 */
[----:B------:R-:W-:Y:S02]  /*3e30*/  USHF.R.U32.HI UR43, URZ, UR45, UR6 ;  /* 0x0000002dff2b7299 */ /* 0x000fe40008011606 */
[----:B------:R-:W-:Y:S02]  /*3e40*/  UPRMT UR40, UR10, 0x654, UR33 ;  /* 0x000006540a287896 */ /* 0x000fe40008000021 */
[----:B------:R-:W-:Y:S02]  /*3e50*/  UPRMT UR39, UR10, 0x654, UR25 ;  /* 0x000006540a277896 */ /* 0x000fe40008000019 */
[----:B------:R-:W-:Y:S02]  /*3e60*/  UPRMT UR38, UR10, 0x654, UR17 ;  /* 0x000006540a267896 */ /* 0x000fe40008000011 */
[----:B---3--:R-:W-:Y:S02]  /*3e70*/  USHF.R.U32.HI UR41, URZ, UR49, UR41 ;  /* 0x00000031ff297299 */ /* 0x008fe40008011629 */
[----:B------:R-:W-:-:S11]  /*3e80*/  UISETP.NE.AND UP2, UPT, UR4, 0x1, UPT ;  /* 0x000000010400788c */ /* 0x000fd6000bf45270 */
.L_x_84:
[C---:B------:R-:W-:Y:S02]  /*3e90*/  LEA R12, R14.reuse, UR21, 0x3 ;  /* 0x000000150e0c7c11 */ /* 0x040fe4000f8e18ff */
[----:B------:R-:W-:Y:S02]  /*3ea0*/  SHF.L.U32 R9, R13, 0x1f, RZ ;  /* 0x0000001f0d097819 */ /* 0x000fe400000006ff */
[----:B------:R-:W-:Y:S02]  /*3eb0*/  LEA R10, R14, UR21, 0x4 ;  /* 0x000000150e0a7c11 */ /* 0x000fe4000f8e20ff */
[----:B--2---:R-:W2:Y:S02]  /*3ec0*/  SYNCS.PHASECHK.TRANS64.TRYWAIT P0, [R12+URZ+0x80], R9 ;  /* 0x000080090c0075a7 */ /* 0x004ea400080011ff */
[----:B--2---:R-:W-:Y:S05]  /*3ed0*/  @!P0 BRA `(.L_x_74) ;  /* 0x0000005c000c8947 */ /* 0x004fea0003800000 */
.L_x_156:
[----:B--2---:R-:W2:Y:S01]  /*3ee0*/  LDS.128 R8, [R10+0x110] ;  /* 0x000110000a087984 */ /* 0x004ea20000000c00 */
[----:B------:R-:W-:Y:S01]  /*3ef0*/  UISETP.GE.AND UP0, UPT, UR42, 0x1, UPT ;  /* 0x000000012a00788c */ /* 0x000fe2000bf06270 */
[----:B------:R-:W-:Y:S01]  /*3f00*/  @!PT LDS RZ, [RZ] ;  /* 0x00000000fffff984 */ /* 0x000fe20000000800 */
[----:B------:R-:W-:Y:S01]  /*3f10*/  @!PT LDS RZ, [RZ] ;  /* 0x00000000fffff984 */ /* 0x000fe20000000800 */
[----:B------:R-:W-:Y:S01]  /*3f20*/  @!PT LDS RZ, [RZ] ;  /* 0x00000000fffff984 */ /* 0x000fe20000000800 */
[----:B------:R-:W-:Y:S01]  /*3f30*/  @!PT LDS RZ, [RZ] ;  /* 0x00000000fffff984 */ /* 0x000fe20000000800 */
[----:B------:R3:W-:Y:S06]  /*3f40*/  MEMBAR.ALL.CTA ;  /* 0x0000000000007992 */ /* 0x0007ec0000008000 */
[----:B---3--:R-:W3:Y:S01]  /*3f50*/  FENCE.VIEW.ASYNC.S ;  /* 0x00000000000073c6 */ /* 0x008ee20000000000 */
[----:B--2---:R-:W-:Y:S11]  /*3f60*/  LOP3.LUT P0, RZ, R10, 0x1, RZ, 0xc0, !PT ;  /* 0x000000010aff7812 */ /* 0x004ff6000780c0ff */
[----:B------:R-:W-:Y:S02]  /*3f70*/  @!UPT UIADD3 URZ, UPT, UPT, URZ, URZ, URZ ;  /* 0x000000fffffff290 */ /* 0x000fe4000fffe0ff */
[----:B---3--:R-:W-:Y:S01]  /*3f80*/  VOTEU.ANY UP1, P0 ;  /* 0x0000000000ff7886 */ /* 0x008fe20000020100 */
[----:B------:R-:W-:Y:S11]  /*3f90*/  PLOP3.LUT P0, PT, PT, PT, UP1, 0x80, 0x8 ;  /* 0x000000000008781c */ /* 0x000ff60003f0f018 */
[----:B------:R-:W-:Y:S02]  /*3fa0*/  @!UPT UIADD3 URZ, UPT, UPT, URZ, URZ, URZ ;  /* 0x000000fffffff290 */ /* 0x000fe4000fffe0ff */
[----:B------:R-:W-:Y:S02]  /*3fb0*/  @P0 SHF.R.U32.HI R0, RZ, 0x10, R9 ;  /* 0x00000010ff000819 */ /* 0x000fe40000011609 */
[----:B------:R-:W-:Y:S02]  /*3fc0*/  @P0 MOV R6, R8 ;  /* 0x0000000800060202 */ /* 0x000fe40000000f00 */
[----:B------:R-:W-:Y:S01]  /*3fd0*/  @P0 R2UR UR4, R0 ;  /* 0x00000000000402ca */ /* 0x000fe200000e0000 */
[----:B------:R-:W-:Y:S01]  /*3fe0*/  VIADD R0, R12, 0x90 ;  /* 0x000000900c007836 */ /* 0x000fe20000000000 */
[----:B------:R-:W-:Y:S02]  /*3ff0*/  @P0 LOP3.LUT R8, R9, 0xffff, RZ, 0xc0, !PT ;  /* 0x0000ffff09080812 */ /* 0x000fe400078ec0ff */
[----:B------:R-:W-:Y:S02]  /*4000*/  @P0 R2UR UR6, R6 ;  /* 0x00000000060602ca */ /* 0x000fe400000e0000 */
[----:B------:R-:W-:Y:S02]  /*4010*/  PRMT R0, RZ, 0x654, R0 ;  /* 0x00000654ff007816 */ /* 0x000fe40000000000 */
[----:B------:R-:W-:Y:S02]  /*4020*/  @P0 R2UR UR5, R8 ;  /* 0x00000000080502ca */ /* 0x000fe400000e0000 */
[----:B------:R2:W-:Y:S03]  /*4030*/  SYNCS.ARRIVE.TRANS64.RED.A1T0 RZ, [R0+URZ], RZ ;  /* 0x000000ff00ff79a7 */ /* 0x0005e600081004ff */
[----:B------:R-:W-:Y:S04]  /*4040*/  @UP1 UMOV UR29, UR4 ;  /* 0x00000004001d1c82 */ /* 0x000fe80008000000 */
[----:B------:R-:W-:Y:S04]  /*4050*/  @UP1 UMOV UR14, UR6 ;  /* 0x00000006000e1c82 */ /* 0x000fe80008000000 */
[----:B------:R-:W-:Y:S01]  /*4060*/  @UP1 UMOV UR13, UR5 ;  /* 0x00000005000d1c82 */ /* 0x000fe20008000000 */
[----:B------:R-:W-:Y:S05]  /*4070*/  BRA.U !UP0, `(.L_x_75) ;  /* 0x0000000108a47547 */ /* 0x000fea000b800000 */
[----:B------:R-:W-:Y:S02]  /*4080*/  UIMAD.WIDE.U32 UR18, UR13, UR47, URZ ;  /* 0x0000002f0d1272a5 */ /* 0x000fe4000f8e00ff */
[----:B------:R-:W-:Y:S02]  /*4090*/  UIMAD.WIDE.U32 UR26, UR14, UR44, URZ ;  /* 0x0000002c0e1a72a5 */ /* 0x000fe4000f8e00ff */
[----:B------:R-:W-:Y:S02]  /*40a0*/  USEL UR4, UR30, UR41, !UP5 ;  /* 0x000000291e047287 */ /* 0x000fe4000e800000 */
[----:B------:R-:W-:Y:S02]  /*40b0*/  USEL UR7, UR31, UR43, !UP6 ;  /* 0x0000002b1f077287 */ /* 0x000fe4000f000000 */
[----:B-1----:R-:W-:Y:S02]  /*40c0*/  UIMAD.WIDE.U32 UR8, UR4, UR22, URZ ;  /* 0x00000016040872a5 */ /* 0x002fe4000f8e00ff */
[----:B------:R-:W-:Y:S01]  /*40d0*/  UIMAD.WIDE.U32 UR10, UR7, UR22, URZ ;  /* 0x00000016070a72a5 */ /* 0x000fe2000f8e00ff */
[----:B------:R-:W-:Y:S02]  /*40e0*/  UMOV UR5, UR19 ;  /* 0x0000001300057c82 */ /* 0x000fe40008000000 */
[----:B------:R-:W-:Y:S03]  /*40f0*/  USHF.R.U32.HI UR6, URZ, UR49, UR5 ;  /* 0x00000031ff067299 */ /* 0x000fe60008011605 */
[----:B------:R-:W-:Y:S01]  /*4100*/  UMOV UR5, UR27 ;  /* 0x0000001b00057c82 */ /* 0x000fe20008000000 */
[----:B------:R-:W-:Y:S02]  /*4110*/  USEL UR6, UR13, UR6, !UP5 ;  /* 0x000000060d067287 */ /* 0x000fe4000e800000 */
[----:B------:R-:W-:Y:S03]  /*4120*/  USHF.R.U32.HI UR12, URZ, UR45, UR5 ;  /* 0x0000002dff0c7299 */ /* 0x000fe60008011605 */
[----:B------:R-:W-:Y:S02]  /*4130*/  UMOV UR5, UR9 ;  /* 0x0000000900057c82 */ /* 0x000fe40008000000 */
[----:B------:R-:W-:Y:S03]  /*4140*/  @UP4 USHF.R.U32.HI UR4, URZ, UR23, UR5 ;  /* 0x00000017ff044299 */ /* 0x000fe60008011605 */
[----:B------:R-:W-:Y:S01]  /*4150*/  UMOV UR5, UR11 ;  /* 0x0000000b00057c82 */ /* 0x000fe20008000000 */
[----:B------:R-:W-:Y:S02]  /*4160*/  UIMAD UR4, UR42, UR4, URZ ;  /* 0x000000042a0472a4 */ /* 0x000fe4000f8e02ff */
[----:B------:R-:W-:Y:S02]  /*4170*/  @UP4 USHF.R.U32.HI UR7, URZ, UR23, UR5 ;  /* 0x00000017ff074299 */ /* 0x000fe40008011605 */
[----:B------:R-:W-:Y:S02]  /*4180*/  UIMAD.WIDE.U32 UR10, UR6, UR22, URZ ;  /* 0x00000016060a72a5 */ /* 0x000fe4000f8e00ff */
[----:B------:R-:W-:Y:S02]  /*4190*/  USEL UR5, UR14, UR12, !UP6 ;  /* 0x0000000c0e057287 */ /* 0x000fe4000f000000 */
[----:B------:R-:W-:Y:S02]  /*41a0*/  UIMAD UR8, UR42, UR7, URZ ;  /* 0x000000072a0872a4 */ /* 0x000fe4000f8e02ff */
[----:B------:R-:W-:Y:S03]  /*41b0*/  UISETP.GE.AND UP0, UPT, UR6, UR4, UPT ;  /* 0x000000040600728c */ /* 0x000fe6000bf06270 */
[----:B------:R-:W-:Y:S01]  /*41c0*/  UMOV UR4, UR11 ;  /* 0x0000000b00047c82 */ /* 0x000fe20008000000 */
[----:B------:R-:W-:Y:S02]  /*41d0*/  UISETP.GE.OR UP0, UPT, UR5, UR8, UP0 ;  /* 0x000000080500728c */ /* 0x000fe40008706670 */
[----:B------:R-:W-:Y:S02]  /*41e0*/  USHF.R.U32.HI UR4, URZ, UR23, UR4 ;  /* 0x00000017ff047299 */ /* 0x000fe40008011604 */
[----:B------:R-:W-:Y:S02]  /*41f0*/  UIMAD.WIDE.U32 UR8, UR5, UR22, URZ ;  /* 0x00000016050872a5 */ /* 0x000fe4000f8e00ff */
[----:B------:R-:W-:Y:S04]  /*4200*/  USEL UR10, UR6, UR4, !UP4 ;  /* 0x00000004060a7287 */ /* 0x000fe8000e000000 */
[----:B------:R-:W-:Y:S01]  /*4210*/  UIADD3 UR11, UPT, UPT, -UR10, URZ, URZ ;  /* 0x000000ff0a0b7290 */ /* 0x000fe2000fffe1ff */
[----:B------:R-:W-:Y:S02]  /*4220*/  @!UP0 UMOV UR4, UR9 ;  /* 0x0000000900048c82 */ /* 0x000fe40008000000 */
[----:B------:R-:W-:Y:S02]  /*4230*/  @!UP0 USHF.R.U32.HI UR4, URZ, UR23, UR4 ;  /* 0x00000017ff048299 */ /* 0x000fe40008011604 */
[----:B------:R-:W-:Y:S02]  /*4240*/  UIMAD UR8, UR42, UR11, UR6 ;  /* 0x0000000b2a0872a4 */ /* 0x000fe4000f8e0206 */
[----:B------:R-:W-:Y:S04]  /*4250*/  @!UP0 USEL UR4, UR5, UR4, !UP4 ;  /* 0x0000000405048287 */ /* 0x000fe8000e000000 */
[----:B------:R-:W-:Y:S02]  /*4260*/  @!UP0 UIMAD UR8, UR7, UR8, UR4 ;  /* 0x00000008070882a4 */ /* 0x000fe4000f8e0204 */
[----:B------:R-:W-:Y:S02]  /*4270*/  @!UP0 UIADD3 UR9, UPT, UPT, UR10, -UR4, URZ ;  /* 0x800000040a098290 */ /* 0x000fe4000fffe0ff */
[----:B------:R-:W-:Y:S02]  /*4280*/  UIADD3 UR4, UPT, UPT, -UR5, URZ, URZ ;  /* 0x000000ff05047290 */ /* 0x000fe4000fffe1ff */
[----:B------:R-:W-:Y:S02]  /*4290*/  UIADD3 UR7, UPT, UPT, -UR6, URZ, URZ ;  /* 0x000000ff06077290 */ /* 0x000fe4000fffe1ff */
[----:B------:R-:W-:Y:S02]  /*42a0*/  @!UP0 UIMAD UR6, UR9, UR42, UR5 ;  /* 0x0000002a090682a4 */ /* 0x000fe4000f8e0205 */
[----:B------:R-:W-:Y:S02]  /*42b0*/  UIMAD UR14, UR15, UR4, UR14 ;  /* 0x000000040f0e72a4 */ /* 0x000fe4000f8e020e */
[----:B------:R-:W-:Y:S01]  /*42c0*/  UIMAD UR13, UR46, UR7, UR13 ;  /* 0x000000072e0d72a4 */ /* 0x000fe2000f8e020d */
[----:B------:R-:W-:Y:S02]  /*42d0*/  @!UP0 UMOV UR5, UR8 ;  /* 0x0000000800058c82 */ /* 0x000fe40008000000 */
[----:B------:R-:W-:Y:S02]  /*42e0*/  UIMAD UR14, UR5, UR15, UR14 ;  /* 0x0000000f050e72a4 */ /* 0x000fe4000f8e020e */
[----:B------:R-:W-:Y:S11]  /*42f0*/  UIMAD UR13, UR6, UR46, UR13 ;  /* 0x0000002e060d72a4 */ /* 0x000ff6000f8e020d */
[----:B------:R-:W-:Y:S01]  /*4300*/  @!UPT UIADD3 URZ, UPT, UPT, URZ, URZ, URZ ;  /* 0x000000fffffff290 */ /* 0x000fe2000fffe0ff */
.L_x_75:
[----:B------:R-:W3:Y:S01]  /*4310*/  @!UP2 LDCU.128 UR8, c[0x0][0xb10] ;  /* 0x00016200ff08a7ac */ /* 0x000ee20008000c00 */
[C---:B------:R-:W-:Y:S02]  /*4320*/  ISETP.NE.U32.AND P1, PT, R4.reuse, RZ, PT ;  /* 0x000000ff0400720c */ /* 0x040fe40003f25070 */
[----:B------:R-:W-:Y:S02]  /*4330*/  ISETP.NE.U32.AND P0, PT, R4, RZ, PT ;  /* 0x000000ff0400720c */ /* 0x000fe40003f05070 */
[C---:B------:R-:W-:Y:S02]  /*4340*/  ISETP.NE.AND.EX P1, PT, R5.reuse, RZ, PT, P1 ;  /* 0x000000ff0500720c */ /* 0x040fe40003f25310 */
[----:B------:R-:W-:Y:S01]  /*4350*/  ISETP.NE.AND.EX P0, PT, R5, RZ, PT, P0 ;  /* 0x000000ff0500720c */ /* 0x000fe20003f05300 */
[----:B------:R-:W4:Y:S01]  /*4360*/  @!UP2 LDCU UR5, c[0x0][0xb0c] ;  /* 0x00016180ff05a7ac */ /* 0x000f220008000800 */
[----:B------:R-:W-:Y:S01]  /*4370*/  SHF.L.U32 R9, R15, 0x1f, RZ ;  /* 0x0000001f0f097819 */ /* 0x000fe200000006ff */
[----:B------:R-:W-:Y:S02]  /*4380*/  USHF.L.U32 UR35, UR16, 0x6, URZ ;  /* 0x0000000610237899 */ /* 0x000fe400080006ff */
[----:B------:R-:W-:Y:S02]  /*4390*/  USHF.L.U32 UR34, UR20, 0x8, URZ ;  /* 0x0000000814227899 */ /* 0x000fe400080006ff */
[----:B---3--:R-:W-:Y:S07]  /*43a0*/  UIMAD.WIDE.U32 UR6, UR14, UR8, URZ ;  /* 0x000000080e0672a5 */ /* 0x008fee000f8e00ff */
[----:B------:R-:W-:Y:S01]  /*43b0*/  @!UP2 UMOV UR4, UR7 ;  /* 0x000000070004ac82 */ /* 0x000fe20008000000 */
[----:B----4-:R-:W-:Y:S02]  /*43c0*/  @!UP2 UISETP.NE.AND UP0, UPT, UR5, 0x1, UPT ;  /* 0x000000010500a88c */ /* 0x010fe4000bf05270 */
[----:B------:R-:W-:Y:S02]  /*43d0*/  @!UP2 USHF.R.U32.HI UR4, URZ, UR9, UR4 ;  /* 0x00000009ff04a299 */ /* 0x000fe40008011604 */
[----:B------:R-:W-:Y:S02]  /*43e0*/  UIMAD.WIDE.U32 UR6, UR13, UR11, URZ ;  /* 0x0000000b0d0672a5 */ /* 0x000fe4000f8e00ff */
[----:B------:R-:W-:Y:S02]  /*43f0*/  @!UP2 USEL UR8, UR14, UR4, !UP0 ;  /* 0x000000040e08a287 */ /* 0x000fe4000c000000 */
[----:B------:R-:W-:Y:S03]  /*4400*/  @!UP2 UISETP.NE.AND UP0, UPT, UR10, 0x1, UPT ;  /* 0x000000010a00a88c */ /* 0x000fe6000bf05270 */
[----:B------:R-:W-:Y:S02]  /*4410*/  @!UP2 UMOV UR6, UR7 ;  /* 0x000000070006ac82 */ /* 0x000fe40008000000 */
[----:B------:R-:W3:Y:S02]  /*4420*/  @!UP2 LDCU UR4, c[0x0][0xb20] ;  /* 0x00016400ff04a7ac */ /* 0x000ee40008000800 */
[----:B---3--:R-:W-:Y:S04]  /*4430*/  @!UP2 USHF.R.U32.HI UR6, URZ, UR4, UR6 ;  /* 0x00000004ff06a299 */ /* 0x008fe80008011606 */
[----:B------:R-:W-:Y:S04]  /*4440*/  @!UP2 USEL UR6, UR13, UR6, !UP0 ;  /* 0x000000060d06a287 */ /* 0x000fe8000c000000 */
[----:B------:R-:W-:Y:S02]  /*4450*/  @!UP2 UIADD3 UR4, UPT, UPT, -UR8, UR6, URZ ;  /* 0x000000060804a290 */ /* 0x000fe4000fffe1ff */
[----:B------:R-:W-:Y:S02]  /*4460*/  @!UP2 UIADD3 UR6, UPT, UPT, UR8, -UR6, URZ ;  /* 0x800000060806a290 */ /* 0x000fe4000fffe0ff */
[----:B------:R-:W-:Y:S02]  /*4470*/  @!UP2 UIMAD UR14, UR4, UR5, UR14 ;  /* 0x00000005040ea2a4 */ /* 0x000fe4000f8e020e */
[----:B------:R-:W-:Y:S01]  /*4480*/  @!UP2 UIMAD UR13, UR6, UR10, UR13 ;  /* 0x0000000a060da2a4 */ /* 0x000fe2000f8e020d */
[----:B------:R-:W-:Y:S11]  /*4490*/  BRA.U UP3, `(.L_x_76) ;  /* 0x0000000103107547 */ /* 0x000ff6000b800000 */
[----:B--2---:R-:W-:Y:S04]  /*44a0*/  MOV R0, UR48 ;  /* 0x0000003000007c02 */ /* 0x004fe80008000f00 */
[----:B------:R-:W-:Y:S04]  /*44b0*/  SHF.L.U32 R11, R0, 0x1f, RZ ;  /* 0x0000001f000b7819 */ /* 0x000fe800000006ff */
[----:B------:R-:W2:Y:S02]  /*44c0*/  SYNCS.PHASECHK.TRANS64.TRYWAIT P2, [UR21+0x78], R11 ;  /* 0x0000780bff0075a7 */ /* 0x000ea40008041115 */
[----:B--2---:R-:W-:Y:S05]  /*44d0*/  @!P2 BRA `(.L_x_77) ;  /* 0x0000005400a0a947 */ /* 0x004fea0003800000 */
.L_x_76:
[----:B------:R-:W-:Y:S05]  /*44e0*/  @!P1 BRA `(.L_x_78) ;  /* 0x0000000000309947 */ /* 0x000fea0003800000 */
[----:B------:R-:W-:Y:S01]  /*44f0*/  ISETP.NE.U32.AND P1, PT, R2, RZ, PT ;  /* 0x000000ff0200720c */ /* 0x000fe20003f25070 */
[----:B------:R-:W3:Y:S01]  /*4500*/  LDCU.64 UR4, c[0x0][0x358] ;  /* 0x00006b00ff0477ac */ /* 0x000ee20008000a00 */
[----:B------:R-:W-:Y:S02]  /*4510*/  IMAD.MOV.U32 R85, RZ, RZ, 0x1 ;  /* 0x00000001ff557424 */ /* 0x000fe400078e00ff */
[----:B------:R-:W-:Y:S11]  /*4520*/  ISETP.NE.AND.EX P1, PT, R3, RZ, PT, P1 ;  /* 0x000000ff0300720c */ /* 0x000ff60003f25310 */
[----:B------:R-:W-:Y:S02]  /*4530*/  @!UPT UIADD3 URZ, UPT, UPT, URZ, URZ, URZ ;  /* 0x000000fffffff290 */ /* 0x000fe4000fffe0ff */
[----:B--2---:R-:W2:Y:S01]  /*4540*/  @P1 LDC.64 R10, c[0x0][0x888] ;  /* 0x00022200ff0a1b82 */ /* 0x004ea20000000a00 */
[----:B------:R-:W-:Y:S04]  /*4550*/  @P1 IMAD R0, R4, UR36, RZ ;  /* 0x0000002404001c24 */ /* 0x000fe8000f8e02ff */
[----:B--2---:R-:W-:Y:S04]  /*4560*/  @P1 IMAD.WIDE R10, R0, 0x4, R10 ;  /* 0x00000004000a1825 */ /* 0x004fe800078e020a */
[----:B------:R-:W-:Y:S01]  /*4570*/  HFMA2 R0, -RZ, RZ, 0, 5.9604644775390625e-08 ;  /* 0x00000001ff007431 */ /* 0x000fe200000001ff */
[----:B---3-5:R3:W5:Y:S04]  /*4580*/  @P1 LDG.E R41, desc[UR4][R10.64] ;  /* 0x000000040a291981 */ /* 0x028768000c1e1900 */
[----:B------:R-:W-:Y:S01]  /*4590*/  @!P1 PRMT R85, R0, 0x7610, R85 ;  /* 0x0000761000559816 */ /* 0x000fe20000000055 */
[----:B---3--:R-:W4:Y:S06]  /*45a0*/  @!P1 LDC R41, c[0x0][0x880] ;  /* 0x00022000ff299b82 */ /* 0x008f2c0000000800 */
.L_x_78:
[----:B----45:R-:W-:Y:S01]  /*45b0*/  @!P0 FSETP.EQ.AND P1, PT, R41, RZ, PT ;  /* 0x000000ff2900820b */ /* 0x030fe20003f22000 */
[----:B------:R-:W-:Y:S01]  /*45c0*/  @!UPT UIADD3 URZ, UPT, UPT, URZ, URZ, URZ ;  /* 0x000000fffffff290 */ /* 0x000fe2000fffe0ff */
[----:B------:R-:W-:Y:S11]  /*45d0*/  @!P0 BRA `(.L_x_79) ;  /* 0x0000000000188947 */ /* 0x000ff60003800000 */
[----:B------:R-:W-:Y:S02]  /*45e0*/  LOP3.LUT P0, RZ, R85, 0xff, RZ, 0xc0, !PT ;  /* 0x000000ff55ff7812 */ /* 0x000fe4000780c0ff */
[----:B------:R-:W-:Y:S04]  /*45f0*/  ISETP.NE.U32.AND P1, PT, R2, RZ, PT ;  /* 0x000000ff0200720c */ /* 0x000fe80003f25070 */
[----:B------:R-:W-:Y:S04]  /*4600*/  ISETP.NE.AND.EX P1, PT, R3, RZ, PT, P1 ;  /* 0x000000ff0300720c */ /* 0x000fe80003f25310 */
[----:B------:R-:W-:Y:S03]  /*4610*/  PLOP3.LUT P1, PT, P1, PT, PT, 0x8, 0x80 ;  /* 0x000000000080781c */ /* 0x000fe60000f2e170 */
[----:B------:R-:W-:Y:S11]  /*4620*/  @P0 FSETP.EQ.AND P1, PT, R41, RZ, PT ;  /* 0x000000ff2900020b */ /* 0x000ff60003f22000 */
[----:B------:R-:W-:Y:S02]  /*4630*/  @!UPT UIADD3 URZ, UPT, UPT, URZ, URZ, URZ ;  /* 0x000000fffffff290 */ /* 0x000fe4000fffe0ff */
.L_x_79:
[----:B------:R-:W3:Y:S01]  /*4640*/  SYNCS.PHASECHK.TRANS64.TRYWAIT P2, [UR21+0x50], R9 ;  /* 0x00005009ff0075a7 */ /* 0x000ee20008041115 */
[----:B------:R-:W-:Y:S04]  /*4650*/  ELECT P0, URZ, PT ;  /* 0x0000000000ff782f */ /* 0x000fe80003800000 */
[----:B------:R-:W-:Y:S11]  /*4660*/  PLOP3.LUT P1, PT, P1, P0, PT, 0xf2, 0x2f ;  /* 0x00000000002f781c */ /* 0x000ff60000f21e72 */
[----:B------:R-:W-:Y:S02]  /*4670*/  @!UPT UIADD3 URZ, UPT, UPT, URZ, URZ, URZ ;  /* 0x000000fffffff290 */ /* 0x000fe4000fffe0ff */
[----:B------:R-:W-:Y:S05]  /*4680*/  @!P1 IADD3 R8, P0, PT, R16, 0x580, RZ ;  /* 0x0000058010089810 */ /* 0x000fea0007f1e0ff */
[----:B------:R-:W-:Y:S01]  /*4690*/  @!P1 IMAD.X R6, RZ, RZ, R17, P0 ;  /* 0x000000ffff069224 */ /* 0x000fe200000e0611 */
[----:B---3--:R-:W-:Y:S07]  /*46a0*/  @!P2 BRA `(.L_x_80) ;  /* 0x000000540044a947 */ /* 0x008fee0003800000 */
.L_x_159:
[----:B------:R-:W-:Y:S01]  /*46b0*/  @!P1 R2UR UR5, R8 ;  /* 0x00000000080592ca */ /* 0x000fe200000e0000 */
[----:B------:R-:W-:Y:S01]  /*46c0*/  VOTEU.ALL UP0, P1 ;  /* 0x0000000000ff7886 */ /* 0x000fe20000800000 */
[----:B------:R-:W-:Y:S01]  /*46d0*/  @!P1 R2UR UR4, R6 ;  /* 0x00000000060492ca */ /* 0x000fe200000e0000 */
[----:B--2---:R-:W-:Y:S01]  /*46e0*/  @!P1 IMAD.MOV.U32 R0, RZ, RZ, 0x1000 ;  /* 0x00001000ff009424 */ /* 0x004fe200078e00ff */
[----:B------:R-:W-:Y:S01]  /*46f0*/  UMOV UR6, 0x0 ;  /* 0x0000000000067882 */ /* 0x000fe20000000000 */
[----:B------:R-:W-:Y:S01]  /*4700*/  UMOV UR7, 0x10000000 ;  /* 0x1000000000077882 */ /* 0x000fe20000000000 */
[----:B------:R-:W-:Y:S01]  /*4710*/  @!UP0 UIADD3 UR32, UPT, UPT, UR21, 0x200, URZ ;  /* 0x0000020015208890 */ /* 0x000fe2000fffe0ff */
[----:B------:R-:W-:Y:S01]  /*4720*/  @!P1 IADD3 R8, P0, PT, R16, 0x580, RZ ;  /* 0x0000058010089810 */ /* 0x000fe20007f1e0ff */
[----:B------:R-:W-:Y:S04]  /*4730*/  VOTEU.ALL UP0, P1 ;  /* 0x0000000000ff7886 */ /* 0x000fe80000800000 */
[----:B------:R-:W-:Y:S02]  /*4740*/  @!P1 IMAD.X R6, RZ, RZ, R17, P0 ;  /* 0x000000ffff069224 */ /* 0x000fe400000e0611 */
[----:B------:R-:W-:Y:S02]  /*4750*/  IMAD.U32 R10, RZ, RZ, UR5 ;  /* 0x00000005ff0a7e24 */ /* 0x000fe4000f8e00ff */
[----:B------:R-:W-:Y:S03]  /*4760*/  IMAD.U32 R11, RZ, RZ, UR4 ;  /* 0x00000004ff0b7e24 */ /* 0x000fe6000f8e00ff */
[----:B------:R-:W-:Y:S02]  /*4770*/  @!P1 R2UR UR4, R10 ;  /* 0x000000000a0492ca */ /* 0x000fe400000e0000 */
[----:B------:R-:W-:Y:S11]  /*4780*/  @!P1 R2UR UR5, R11 ;  /* 0x000000000b0592ca */ /* 0x000ff600000e0000 */
[----:B------:R-:W-:Y:S02]  /*4790*/  @!UPT UIADD3 URZ, UPT, UPT, URZ, URZ, URZ ;  /* 0x000000fffffff290 */ /* 0x000fe4000fffe0ff */
[----:B------:R2:W-:Y:S01]  /*47a0*/  @!UP0 UTMALDG.3D [UR32], [UR4], desc[UR6] ;  /* 0x00000620040085b4 */ /* 0x0005e20008011000 */
[----:B------:R2:W-:Y:S01]  /*47b0*/  @!P1 SYNCS.ARRIVE.TRANS64.RED.A0TR RZ, [UR21+0x30], R0 ;  /* 0x00003000ffff99a7 */ /* 0x0005e20008300415 */
[----:B------:R-:W-:Y:S01]  /*47c0*/  SYNCS.ARRIVE.TRANS64.RED.A1T0 RZ, [UR40], RZ ;  /* 0x000000ffffff79a7 */ /* 0x000fe20008100428 */
[----:B------:R-:W3:Y:S02]  /*47d0*/  SYNCS.PHASECHK.TRANS64.TRYWAIT P2, [UR21+0x58], R9 ;  /* 0x00005809ff0075a7 */ /* 0x000ee40008041115 */
[----:B--23--:R-:W-:Y:S05]  /*47e0*/  @!P2 BRA `(.L_x_81) ;  /* 0x00000054000ca947 */ /* 0x00cfea0003800000 */
.L_x_161:
        /* <DEDUP_REMOVED lines=8> */
[----:B------:R-:W-:Y:S01]  /*4870*/  @!UP0 UIADD3 UR24, UPT, UPT, UR21, 0x1200, URZ ;  /* 0x0000120015188890 */ /* 0x000fe2000fffe0ff */
[----:B------:R-:W-:Y:S01]  /*4880*/  VOTEU.ALL UP0, P1 ;  /* 0x0000000000ff7886 */ /* 0x000fe20000800000 */
[----:B------:R-:W-:Y:S01]  /*4890*/  UMOV UR27, UR35 ;  /* 0x00000023001b7c82 */ /* 0x000fe20008000000 */
[----:B------:R-:W-:Y:S02]  /*48a0*/  UMOV UR28, UR36 ;  /* 0x00000024001c7c82 */ /* 0x000fe40008000000 */
[----:B------:R-:W-:Y:S02]  /*48b0*/  IMAD.U32 R10, RZ, RZ, UR5 ;  /* 0x00000005ff0a7e24 */ /* 0x000fe4000f8e00ff */
[----:B------:R-:W-:Y:S02]  /*48c0*/  IMAD.U32 R11, RZ, RZ, UR4 ;  /* 0x00000004ff0b7e24 */ /* 0x000fe4000f8e00ff */
[----:B------:R-:W-:Y:S01]  /*48d0*/  @!P1 IMAD.X R6, RZ, RZ, R17, P0 ;  /* 0x000000ffff069224 */ /* 0x000fe200000e0611 */
        /* <DEDUP_REMOVED lines=8> */
.L_x_163:
[----:B------:R-:W-:Y:S01]  /*4960*/  @!P1 R2UR UR5, R8 ;  /* 0x00000000080592ca */ /* 0x000fe200000e0000 */
[----:B------:R-:W-:Y:S01]  /*4970*/  VOTEU.ALL UP0, P1 ;  /* 0x0000000000ff7886 */ /* 0x000fe20000800000 */
[----:B------:R-:W-:Y:S01]  /*4980*/  @!P1 R2UR UR4, R6 ;  /* 0x00000000060492ca */ /* 0x000fe200000e0000 */
[----:B--2---:R-:W-:Y:S01]  /*4990*/  @!P1 IMAD.MOV.U32 R0, RZ, RZ, 0x1000 ;  /* 0x00001000ff009424 */ /* 0x004fe200078e00ff */
[----:B------:R-:W-:Y:S01]  /*49a0*/  UMOV UR6, 0x0 ;  /* 0x0000000000067882 */ /* 0x000fe20000000000 */
[----:B------:R-:W-:Y:S01]  /*49b0*/  UMOV UR7, 0x10000000 ;  /* 0x1000000000077882 */ /* 0x000fe20000000000 */
[----:B------:R-:W-:Y:S01]  /*49c0*/  @!UP0 UIADD3 UR18, UPT, UPT, UR34, 0x80, URZ ;  /* 0x0000008022128890 */ /* 0x000fe2000fffe0ff */
[----:B------:R-:W-:Y:S01]  /*49d0*/  VIADD R14, R14, 0x1 ;  /* 0x000000010e0e7836 */ /* 0x000fe20000000000 */
[----:B------:R-:W-:Y:S01]  /*49e0*/  @!UP0 UIADD3 UR16, UPT, UPT, UR21, 0x2200, URZ ;  /* 0x0000220015108890 */ /* 0x000fe2000fffe0ff */
[----:B------:R-:W-:Y:S01]  /*49f0*/  VOTEU.ALL UP0, P1 ;  /* 0x0000000000ff7886 */ /* 0x000fe20000800000 */
[----:B------:R-:W-:Y:S01]  /*4a00*/  UMOV UR19, UR35 ;  /* 0x0000002300137c82 */ /* 0x000fe20008000000 */
[----:B------:R-:W-:Y:S02]  /*4a10*/  UMOV UR20, UR36 ;  /* 0x0000002400147c82 */ /* 0x000fe40008000000 */
        /* <DEDUP_REMOVED lines=10> */
.L_x_165:
[----:B------:R-:W-:Y:S01]  /*4ac0*/  @!P1 IADD3 R6, P0, PT, R16, 0x580, RZ ;  /* 0x0000058010069810 */ /* 0x000fe20007f1e0ff */
[----:B------:R-:W-:Y:S01]  /*4ad0*/  VOTEU.ALL UP0, P1 ;  /* 0x0000000000ff7886 */ /* 0x000fe20000800000 */
[----:B------:R-:W-:Y:S01]  /*4ae0*/  UMOV UR6, 0x0 ;  /* 0x0000000000067882 */ /* 0x000fe20000000000 */
[----:B------:R-:W-:Y:S01]  /*4af0*/  UMOV UR7, 0x10000000 ;  /* 0x1000000000077882 */ /* 0x000fe20000000000 */
[----:B------:R-:W-:Y:S01]  /*4b00*/  @!P1 R2UR UR5, R6 ;  /* 0x00000000060592ca */ /* 0x000fe200000e0000 */
[----:B--2---:R-:W-:Y:S01]  /*4b10*/  @!P1 IMAD.X R0, RZ, RZ, R17, P0 ;  /* 0x000000ffff009224 */ /* 0x004fe200000e0611 */
[----:B------:R-:W-:Y:S01]  /*4b20*/  @!UP0 UIADD3 UR10, UPT, UPT, UR34, 0xc0, URZ ;  /* 0x000000c0220a8890 */ /* 0x000fe2000fffe0ff */
[----:B------:R-:W-:Y:S01]  /*4b30*/  R2UR UR16, R87 ;  /* 0x00000000571072ca */ /* 0x000fe200000e0000 */
[----:B------:R-:W-:Y:S01]  /*4b40*/  @!UP0 UIADD3 UR8, UPT, UPT, UR21, 0x3200, URZ ;  /* 0x0000320015088890 */ /* 0x000fe2000fffe0ff */
[----:B------:R-:W-:Y:S01]  /*4b50*/  ISETP.NE.AND P0, PT, R14, 0x2, PT ;  /* 0x000000020e00780c */ /* 0x000fe20003f05270 */
[----:B------:R-:W-:Y:S01]  /*4b60*/  @!UP0 UIADD3 UR9, UPT, UPT, UR21, 0x48, URZ ;  /* 0x0000004815098890 */ /* 0x000fe2000fffe0ff */
[----:B------:R-:W-:Y:S01]  /*4b70*/  @!P1 R2UR UR4, R0 ;  /* 0x00000000000492ca */ /* 0x000fe200000e0000 */
[----:B------:R-:W-:Y:S01]  /*4b80*/  VOTEU.ALL UP0, P1 ;  /* 0x0000000000ff7886 */ /* 0x000fe20000800000 */
[----:B------:R-:W-:Y:S01]  /*4b90*/  UMOV UR11, UR35 ;  /* 0x00000023000b7c82 */ /* 0x000fe20008000000 */
[----:B------:R-:W-:Y:S01]  /*4ba0*/  UMOV UR12, UR36 ;  /* 0x00000024000c7c82 */ /* 0x000fe20008000000 */
[----:B------:R-:W-:Y:S01]  /*4bb0*/  SEL R0, RZ, 0x1, P0 ;  /* 0x00000001ff007807 */ /* 0x000fe20000000000 */
[----:B------:R-:W-:Y:S01]  /*4bc0*/  UIADD3 UR20, UPT, UPT, UR13, UR59, URZ ;  /* 0x0000003b0d147290 */ /* 0x000fe2000fffe0ff */
[----:B------:R-:W-:Y:S01]  /*4bd0*/  IMAD.U32 R8, RZ, RZ, UR5 ;  /* 0x00000005ff087e24 */ /* 0x000fe2000f8e00ff */
[----:B------:R-:W-:Y:S01]  /*4be0*/  LOP3.LUT R15, R15, 0x1, RZ, 0x3c, !PT ;  /* 0x000000010f0f7812 */ /* 0x000fe200078e3cff */
[----:B------:R-:W-:Y:S01]  /*4bf0*/  UPLOP3.LUT UP3, UPT, UPT, UPT, UPT, 0x80, 0x8 ;  /* 0x000000000008789c */ /* 0x000fe20003f6f070 */
[----:B------:R-:W-:Y:S01]  /*4c00*/  LOP3.LUT R13, R13, R0, RZ, 0x3c, !PT ;  /* 0x000000000d0d7212 */ /* 0x000fe200078e3cff */
[----:B------:R-:W-:Y:S01]  /*4c10*/  UIADD3 UR16, UPT, UPT, UR14, UR16, URZ ;  /* 0x000000100e107290 */ /* 0x000fe2000fffe0ff */
[----:B------:R-:W-:Y:S01]  /*4c20*/  SEL R14, R14, RZ, P0 ;  /* 0x000000ff0e0e7207 */ /* 0x000fe20000000000 */
[----:B------:R-:W-:Y:S01]  /*4c30*/  UMOV UR36, UR29 ;  /* 0x0000001d00247c82 */ /* 0x000fe20008000000 */
[----:B------:R-:W-:Y:S01]  /*4c40*/  IMAD.U32 R9, RZ, RZ, UR4 ;  /* 0x00000004ff097e24 */ /* 0x000fe2000f8e00ff */
[----:B------:R-:W-:Y:S04]  /*4c50*/  @!P1 R2UR UR4, R8 ;  /* 0x00000000080492ca */ /* 0x000fe800000e0000 */
[----:B------:R-:W-:Y:S11]  /*4c60*/  @!P1 R2UR UR5, R9 ;  /* 0x00000000090592ca */ /* 0x000ff600000e0000 */
[----:B------:R-:W-:Y:S02]  /*4c70*/  @!UPT UIADD3 URZ, UPT, UPT, URZ, URZ, URZ ;  /* 0x000000fffffff290 */ /* 0x000fe4000fffe0ff */
[----:B------:R2:W-:Y:S01]  /*4c80*/  @!UP0 UTMALDG.3D [UR8], [UR4], desc[UR6] ;  /* 0x00000608040085b4 */ /* 0x0005e20008011000 */
[----:B------:R2:W-:Y:S01]  /*4c90*/  @!P1 SYNCS.ARRIVE.TRANS64.RED.A0TR RZ, [UR21+0x48], R7 ;  /* 0x00004807ffff99a7 */ /* 0x0005e20008300415 */
[----:B------:R-:W-:Y:S01]  /*4ca0*/  SYNCS.ARRIVE.TRANS64.RED.A1T0 RZ, [UR37], RZ ;  /* 0x000000ffffff79a7 */ /* 0x000fe20008100425 */
[----:B------:R-:W-:Y:S05]  /*4cb0*/  BRA.U UP1, `(.L_x_84) ;  /* 0xfffffff101747547 */ /* 0x000fea000b83ffff */
[----:B------:R-:W-:-:S04]  /*4cc0*/  SHF.L.U32 R3, R15, 0x1f, RZ ;  /* 0x0000001f0f037819 */ /* 0x000fc800000006ff */
[----:B------:R-:W3:Y:S02]  /*4cd0*/  SYNCS.PHASECHK.TRANS64.TRYWAIT P0, [UR21+0x50], R3 ;  /* 0x00005003ff0075a7 */ /* 0x000ee40008001115 */
[----:B---3--:R-:W-:Y:S05]  /*4ce0*/  @!P0 BRA `(.L_x_85) ;  /* 0x0000005000148947 */ /* 0x008fea0003800000 */
.L_x_167:
[----:B------:R-:W4:Y:S02]  /*4cf0*/  SYNCS.PHASECHK.TRANS64.TRYWAIT P0, [UR21+0x58], R3 ;  /* 0x00005803ff0075a7 */ /* 0x000f240008001115 */
[----:B----4-:R-:W-:Y:S05]  /*4d00*/  @!P0 BRA `(.L_x_86) ;  /* 0x0000005000248947 */ /* 0x010fea0003800000 */
.L_x_169:
[----:B------:R-:W4:Y:S02]  /*4d10*/  SYNCS.PHASECHK.TRANS64.TRYWAIT P0, [UR21+0x60], R3 ;  /* 0x00006003ff0075a7 */ /* 0x000f240008001115 */
[----:B----4-:R-:W-:Y:S05]  /*4d20*/  @!P0 BRA `(.L_x_87) ;  /* 0x0000005000348947 */ /* 0x010fea0003800000 */
.L_x_171:
[----:B---3--:R-:W-:-:S07]  /*4d30*/  MOV R0, UR21 ;  /* 0x0000001500007c02 */ /* 0x008fce0008000f00 */
.L_x_88:
[----:B---3--:R-:W-:-:S04]  /*4d40*/  SHF.L.U32 R3, R15, 0x1f, RZ ;  /* 0x0000001f0f037819 */ /* 0x008fc800000006ff */
[----:B------:R3:W4:Y:S03]  /*4d50*/  SYNCS.PHASECHK.TRANS64.TRYWAIT P0, [R0+URZ+0x68], R3 ;  /* 0x00006803000075a7 */ /* 0x00072600080011ff */
[----:B----4-:R-:W-:Y:S05]  /*4d60*/  @!P0 NANOSLEEP.SYNCS 0x989680 ;  /* 0x009896800000895d */ /* 0x010fea0003900000 */
[----:B------:R-:W4:Y:S02]  /*4d70*/  @!P0 SYNCS.PHASECHK.TRANS64 P0, [R0+URZ+0x68], R3 ;  /* 0x00006803000085a7 */ /* 0x000f2400080010ff */
[----:B-12-4-:R-:W-:Y:S05]  /*4d80*/  @P0 EXIT ;  /* 0x000000000000094d */ /* 0x016fea0003800000 */
[----:B------:R-:W-:Y:S05]  /*4d90*/  BRA `(.L_x_88) ;  /* 0xfffffffc00e87947 */ /* 0x000fea000383ffff */
.L_x_73:
[----:B------:R-:W-:-:S06]  /*4da0*/  UISETP.GE.AND UP0, UPT, UR17, 0x4, UPT ;  /* 0x000000041100788c */ /* 0x000fcc000bf06270 */
[----:B------:R-:W-:-:S13]  /*4db0*/  PLOP3.LUT P0, PT, PT, PT, UP0, 0x80, 0x8 ;  /* 0x000000000008781c */ /* 0x000fda0003f0f008 */
[----:B------:R-:W-:Y:S05]  /*4dc0*/  @!P0 EXIT ;  /* 0x000000000000894d */ /* 0x000fea0003800000 */
[----:B------:R-:W1:Y:S08]  /*4dd0*/  S2UR UR4, SR_CgaCtaId ;  /* 0x00000000000479c3 */ /* 0x000e700000008800 */
[----:B------:R-:W-:Y:S01]  /*4de0*/  BAR.SYNC.DEFER_BLOCKING 0x6, 0xa0 ;  /* 0x0182800000007b1d */ /* 0x000fe20000010000 */
[C---:B------:R-:W-:Y:S01]  /*4df0*/  IMAD.SHL.U32 R7, R95.reuse, 0x40, RZ ;  /* 0x000000405f077824 */ /* 0x040fe200078e00ff */
[C---:B------:R-:W-:Y:S01]  /*4e00*/  LOP3.LUT R97, R95.reuse, 0x60, RZ, 0xc0, !PT ;  /* 0x000000605f617812 */ /* 0x040fe200078ec0ff */
[----:B------:R-:W-:-:S02]  /*4e10*/  IMAD.SHL.U32 R4, R95, 0x20, RZ ;  /* 0x000000205f047824 */ /* 0x000fc400078e00ff */
[----:B------:R-:W-:Y:S02]  /*4e20*/  HFMA2 R36, -RZ, RZ, 0, 0 ;  /* 0x00000000ff247431 */ /* 0x000fe400000001ff */
[----:B------:R-:W-:Y:S01]  /*4e30*/  IMAD.SHL.U32 R6, R95, 0x2, RZ ;  /* 0x000000025f067824 */ /* 0x000fe200078e00ff */
[----:B------:R-:W-:Y:S01]  /*4e40*/  UMOV UR44, 0x400 ;  /* 0x00000400002c7882 */ /* 0x000fe20000000000 */
[----:B------:R-:W2:Y:S01]  /*4e50*/  LDC.64 R82, c[0x0][0x8b0] ;  /* 0x00022c00ff527b82 */ /* 0x000ea20000000a00 */
[----:B------:R-:W-:Y:S01]  /*4e60*/  LOP3.LUT R5, R7, 0x180, RZ, 0xc0, !PT ;  /* 0x0000018007057812 */ /* 0x000fe200078ec0ff */
[----:B------:R-:W-:Y:S01]  /*4e70*/  IMAD.U32 R37, R95, 0x10000, RZ ;  /* 0x000100005f257824 */ /* 0x000fe200078e00ff */
[----:B------:R-:W-:Y:S01]  /*4e80*/  LOP3.LUT R4, R4, 0xc00, RZ, 0xc0, !PT ;  /* 0x00000c0004047812 */ /* 0x000fe200078ec0ff */
[----:B------:R-:W-:Y:S01]  /*4e90*/  IMAD.MOV.U32 R94, RZ, RZ, RZ ;  /* 0x000000ffff5e7224 */ /* 0x000fe200078e00ff */
[----:B------:R-:W-:Y:S01]  /*4ea0*/  LOP3.LUT R6, R5, 0x20, R6, 0xf8, !PT ;  /* 0x0000002005067812 */ /* 0x000fe200078ef806 */
[----:B------:R-:W-:Y:S01]  /*4eb0*/  IMAD.SHL.U32 R5, R95, 0x8, RZ ;  /* 0x000000085f057824 */ /* 0x000fe200078e00ff */
[----:B------:R-:W-:Y:S01]  /*4ec0*/  LOP3.LUT R4, R4, 0x40, R7, 0xf8, !PT ;  /* 0x0000004004047812 */ /* 0x000fe200078ef807 */
[----:B------:R-:W3:Y:S01]  /*4ed0*/  LDC.64 R80, c[0x0][0x8a8] ;  /* 0x00022a00ff507b82 */ /* 0x000ee20000000a00 */
[----:B------:R-:W-:Y:S01]  /*4ee0*/  LOP3.LUT R37, R37, 0x600000, RZ, 0xc0, !PT ;  /* 0x0060000025257812 */ /* 0x000fe200078ec0ff */
[----:B------:R-:W-:Y:S01]  /*4ef0*/  IMAD.MOV.U32 R89, RZ, RZ, RZ ;  /* 0x000000ffff597224 */ /* 0x000fe200078e00ff */
[----:B------:R-:W-:-:S02]  /*4f00*/  LOP3.LUT R95, R95, 0x2, RZ, 0xc0, !PT ;  /* 0x000000025f5f7812 */ /* 0x000fc400078ec0ff */
[----:B------:R-:W-:Y:S02]  /*4f10*/  CS2R R92, SRZ ;  /* 0x00000000005c7805 */ /* 0x000fe4000001ff00 */
[----:B------:R-:W-:Y:S01]  /*4f20*/  LOP3.LUT R5, R6, 0x30, R5, 0x78, !PT ;  /* 0x0000003006057812 */ /* 0x000fe200078e7805 */
[----:B------:R-:W4:Y:S01]  /*4f30*/  LDCU UR57, c[0x0][0x370] ;  /* 0x00006e00ff3977ac */ /* 0x000f220008000800 */
[----:B------:R-:W-:Y:S01]  /*4f40*/  LOP3.LUT R4, R4, 0x200, R7, 0xf8, !PT ;  /* 0x0000020004047812 */ /* 0x000fe200078ef807 */
[----:B------:R-:W-:Y:S01]  /*4f50*/  IMAD.MOV R90, RZ, RZ, -R95 ;  /* 0x000000ffff5a7224 */ /* 0x000fe200078e0a5f */
[----:B------:R-:W-:Y:S01]  /*4f60*/  MOV R91, RZ ;  /* 0x000000ff005b7202 */ /* 0x000fe20000000f00 */
[----:B-1----:R-:W-:Y:S01]  /*4f70*/  ULEA UR44, UR4, UR44, 0x18 ;  /* 0x0000002c042c7291 */ /* 0x002fe2000f8ec0ff */
[----:B------:R-:W-:Y:S01]  /*4f80*/  LOP3.LUT R84, R4, R5, RZ, 0xfc, !PT ;  /* 0x0000000504547212 */ /* 0x000fe200078efcff */
[----:B------:R-:W1:Y:S02]  /*4f90*/  LDCU.64 UR62, c[0x0][0x348] ;  /* 0x00006900ff3e77ac */ /* 0x000e640008000a00 */
[----:B------:R-:W-:-:S02]  /*4fa0*/  UIADD3 UR4, UPT, UPT, UR44, 0x4200, URZ ;  /* 0x000042002c047890 */ /* 0x000fc4000fffe0ff */
[----:B------:R-:W-:-:S03]  /*4fb0*/  UIADD3 UR5, UPT, UPT, UR44, 0x200, URZ ;  /* 0x000002002c057890 */ /* 0x000fc6000fffe0ff */
[----:B------:R-:W4:Y:S01]  /*4fc0*/  LDS R0, [UR44+0x130] ;  /* 0x0001302cff007984 */ /* 0x000f220008000800 */
[----:B------:R-:W1:Y:S01]  /*4fd0*/  LDCU UR43, c[0x0][0xb0c] ;  /* 0x00016180ff2b77ac */ /* 0x000e620008000800 */
[----:B------:R-:W-:Y:S02]  /*4fe0*/  IMAD.U32 R96, RZ, RZ, UR4 ;  /* 0x00000004ff607e24 */ /* 0x000fe4000f8e00ff */
[----:B------:R-:W-:Y:S01]  /*4ff0*/  IMAD.U32 R98, RZ, RZ, UR5 ;  /* 0x00000005ff627e24 */ /* 0x000fe2000f8e00ff */
[----:B------:R-:W1:Y:S01]  /*5000*/  LDCU UR39, c[0x0][0xb30] ;  /* 0x00016600ff2777ac */ /* 0x000e620008000800 */
[----:B------:R-:W1:Y:S01]  /*5010*/  LDCU.64 UR46, c[0x0][0x888] ;  /* 0x00011100ff2e77ac */ /* 0x000e620008000a00 */
[----:B------:R-:W1:Y:S01]  /*5020*/  LDCU.64 UR40, c[0x0][0xb28] ;  /* 0x00016500ff2877ac */ /* 0x000e620008000a00 */
[----:B------:R-:W1:Y:S01]  /*5030*/  LDCU.64 UR60, c[0x0][0x890] ;  /* 0x00011200ff3c77ac */ /* 0x000e620008000a00 */
[----:B------:R-:W1:Y:S01]  /*5040*/  LDCU.128 UR52, c[0x0][0xb10] ;  /* 0x00016200ff3477ac */ /* 0x000e620008000c00 */
[----:B------:R-:W1:Y:S02]  /*5050*/  LDCU UR56, c[0x0][0x374] ;  /* 0x00006e80ff3877ac */ /* 0x000e640008000800 */
[----:B-1234-:R-:W-:-:S07]  /*5060*/  IMAD.IADD R37, R0, 0x1, R37 ;  /* 0x0000000100257824 */ /* 0x01efce00078e0225 */
.L_x_130:
[C---:B------:R-:W-:Y:S02]  /*5070*/  LEA R3, R89.reuse, UR44, 0x3 ;  /* 0x0000002c59037c11 */ /* 0x040fe4000f8e18ff */
[----:B------:R-:W-:Y:S02]  /*5080*/  SHF.L.U32 R0, R92, 0x1f, RZ ;  /* 0x0000001f5c007819 */ /* 0x000fe400000006ff */
[----:B------:R-:W-:Y:S02]  /*5090*/  LEA R5, R89, UR44, 0x4 ;  /* 0x0000002c59057c11 */ /* 0x000fe4000f8e20ff */
[----:B-1----:R-:W1:Y:S02]  /*50a0*/  SYNCS.PHASECHK.TRANS64.TRYWAIT P0, [R3+URZ+0x80], R0 ;  /* 0x00008000030075a7 */ /* 0x002e6400080011ff */
[----:B-1----:R-:W-:Y:S05]  /*50b0*/  @!P0 BRA `(.L_x_89) ;  /* 0x0000004c00688947 */ /* 0x002fea0003800000 */
.L_x_172:
        /* <DEDUP_REMOVED lines=11> */
[----:B------:R-:W-:Y:S01]  /*5170*/  PLOP3.LUT P0, PT, PT, PT, UP1, 0x80, 0x8 ;  /* 0x000000000008781c */ /* 0x000fe20003f0f018 */
[----:B------:R-:W-:Y:S11]  /*5180*/  UP2UR UR45, UPR, URZ, 0x2 ;  /* 0x00000002ff2d7883 */ /* 0x000ff60008000000 */
[----:B------:R-:W-:Y:S01]  /*5190*/  @!UPT UIADD3 URZ, UPT, UPT, URZ, URZ, URZ ;  /* 0x000000fffffff290 */ /* 0x000fe2000fffe0ff */
[----:B-1----:R-:W-:Y:S02]  /*51a0*/  @P0 SHF.R.U32.HI R0, RZ, 0x10, R5 ;  /* 0x00000010ff000819 */ /* 0x002fe40000011605 */
        /* <DEDUP_REMOVED lines=12> */
[----:B------:R-:W2:Y:S01]  /*5270*/  LDCU UR12, c[0x0][0xb20] ;  /* 0x00016400ff0c77ac */ /* 0x000ea20008000800 */
[----:B------:R-:W-:Y:S02]  /*5280*/  UIMAD.WIDE.U32 UR4, UR56, UR55, URZ ;  /* 0x00000037380472a5 */ /* 0x000fe4000f8e00ff */
[----:B------:R-:W-:Y:S02]  /*5290*/  UIMAD.WIDE.U32 UR6, UR57, UR52, URZ ;  /* 0x00000034390672a5 */ /* 0x000fe4000f8e00ff */
[----:B------:R-:W-:Y:S02]  /*52a0*/  UISETP.NE.AND UP0, UPT, UR54, 0x1, UPT ;  /* 0x000000013600788c */ /* 0x000fe4000bf05270 */
[----:B------:R-:W-:Y:S02]  /*52b0*/  UIMAD.WIDE.U32 UR8, UR37, UR55, URZ ;  /* 0x00000037250872a5 */ /* 0x000fe4000f8e00ff */
[----:B------:R-:W-:Y:S02]  /*52c0*/  UIMAD.WIDE.U32 UR10, UR38, UR52, URZ ;  /* 0x00000034260a72a5 */ /* 0x000fe4000f8e00ff */
[----:B------:R-:W-:Y:S02]  /*52d0*/  UISETP.NE.AND UP1, UPT, UR43, 0x1, UPT ;  /* 0x000000012b00788c */ /* 0x000fe4000bf25270 */
[----:B------:R-:W-:Y:S01]  /*52e0*/  UISETP.NE.AND UP2, UPT, UR42, 0x1, UPT ;  /* 0x000000012a00788c */ /* 0x000fe2000bf45270 */
[----:B------:R-:W-:Y:S02]  /*52f0*/  UMOV UR4, UR5 ;  /* 0x0000000500047c82 */ /* 0x000fe40008000000 */
[----:B--2---:R-:W-:Y:S03]  /*5300*/  USHF.R.U32.HI UR5, URZ, UR12, UR4 ;  /* 0x0000000cff057299 */ /* 0x004fe60008011604 */
[----:B------:R-:W-:Y:S02]  /*5310*/  UMOV UR4, UR7 ;  /* 0x0000000700047c82 */ /* 0x000fe40008000000 */
[----:B------:R-:W-:Y:S02]  /*5320*/  USHF.R.U32.HI UR7, URZ, UR53, UR4 ;  /* 0x00000035ff077299 */ /* 0x000fe40008011604 */
[----:B------:R-:W-:Y:S02]  /*5330*/  USEL UR4, UR56, UR5, !UP0 ;  /* 0x0000000538047287 */ /* 0x000fe4000c000000 */
[----:B------:R-:W-:Y:S01]  /*5340*/  USEL UR7, UR57, UR7, !UP1 ;  /* 0x0000000739077287 */ /* 0x000fe2000c800000 */
[----:B------:R-:W-:Y:S01]  /*5350*/  UMOV UR5, UR9 ;  /* 0x0000000900057c82 */ /* 0x000fe20008000000 */
[----:B------:R-:W-:Y:S02]  /*5360*/  UIMAD.WIDE.U32 UR8, UR4, UR40, URZ ;  /* 0x00000028040872a5 */ /* 0x000fe4000f8e00ff */
[----:B------:R-:W-:Y:S03]  /*5370*/  USHF.R.U32.HI UR6, URZ, UR12, UR5 ;  /* 0x0000000cff067299 */ /* 0x000fe60008011605 */
[----:B------:R-:W-:Y:S01]  /*5380*/  UMOV UR5, UR11 ;  /* 0x0000000b00057c82 */ /* 0x000fe20008000000 */
[----:B------:R-:W-:Y:S02]  /*5390*/  UIMAD.WIDE.U32 UR10, UR7, UR40, URZ ;  /* 0x00000028070a72a5 */ /* 0x000fe4000f8e00ff */
[----:B------:R-:W-:Y:S02]  /*53a0*/  USHF.R.U32.HI UR12, URZ, UR53, UR5 ;  /* 0x00000035ff0c7299 */ /* 0x000fe40008011605 */
[----:B------:R-:W-:Y:S01]  /*53b0*/  USEL UR6, UR37, UR6, !UP0 ;  /* 0x0000000625067287 */ /* 0x000fe2000c000000 */
[----:B------:R-:W-:Y:S02]  /*53c0*/  UMOV UR5, UR9 ;  /* 0x0000000900057c82 */ /* 0x000fe40008000000 */
[----:B------:R-:W-:Y:S01]  /*53d0*/  UMOV UR10, UR11 ;  /* 0x0000000b000a7c82 */ /* 0x000fe20008000000 */
[----:B------:R-:W-:Y:S02]  /*53e0*/  @UP2 USHF.R.U32.HI UR4, URZ, UR41, UR5 ;  /* 0x00000029ff042299 */ /* 0x000fe40008011605 */
[----:B------:R-:W-:Y:S02]  /*53f0*/  @UP2 USHF.R.U32.HI UR7, URZ, UR41, UR10 ;  /* 0x00000029ff072299 */ /* 0x000fe4000801160a */
[----:B------:R-:W-:Y:S02]  /*5400*/  UIMAD UR4, UR42, UR4, URZ ;  /* 0x000000042a0472a4 */ /* 0x000fe4000f8e02ff */
        /* <DEDUP_REMOVED lines=8> */
[----:B------:R-:W-:Y:S02]  /*5490*/  USEL UR11, UR6, UR4, !UP2 ;  /* 0x00000004060b7287 */ /* 0x000fe4000d000000 */
[----:B------:R-:W-:Y:S02]  /*54a0*/  UIADD3 UR8, UPT, UPT, -UR5, URZ, URZ ;  /* 0x000000ff05087290 */ /* 0x000fe4000fffe1ff */
[----:B------:R-:W-:Y:S01]  /*54b0*/  UIADD3 UR10, UPT, UPT, -UR11, URZ, URZ ;  /* 0x000000ff0b0a7290 */ /* 0x000fe2000fffe1ff */
[----:B------:R-:W-:Y:S01]  /*54c0*/  @!UP0 UMOV UR4, UR9 ;  /* 0x0000000900048c82 */ /* 0x000fe20008000000 */
[----:B------:R-:W-:Y:S02]  /*54d0*/  UIADD3 UR9, UPT, UPT, -UR6, URZ, URZ ;  /* 0x000000ff06097290 */ /* 0x000fe4000fffe1ff */
[----:B------:R-:W-:Y:S02]  /*54e0*/  @!UP0 USHF.R.U32.HI UR4, URZ, UR41, UR4 ;  /* 0x00000029ff048299 */ /* 0x000fe40008011604 */
[----:B------:R-:W-:Y:S02]  /*54f0*/  UIMAD UR10, UR42, UR10, UR6 ;  /* 0x0000000a2a0a72a4 */ /* 0x000fe4000f8e0206 */
[----:B------:R-:W-:Y:S04]  /*5500*/  @!UP0 USEL UR4, UR5, UR4, !UP2 ;  /* 0x0000000405048287 */ /* 0x000fe8000d000000 */
[----:B------:R-:W-:Y:S02]  /*5510*/  @!UP0 UIMAD UR10, UR7, UR10, UR4 ;  /* 0x0000000a070a82a4 */ /* 0x000fe4000f8e0204 */
[----:B------:R-:W-:Y:S02]  /*5520*/  @!UP0 UIADD3 UR11, UPT, UPT, UR11, -UR4, URZ ;  /* 0x800000040b0b8290 */ /* 0x000fe4000fffe0ff */
[----:B------:R-:W-:Y:S02]  /*5530*/  UIMAD UR7, UR43, UR8, UR38 ;  /* 0x000000082b0772a4 */ /* 0x000fe4000f8e0226 */
[----:B------:R-:W-:Y:S02]  /*5540*/  @!UP0 UIMAD UR6, UR11, UR42, UR5 ;  /* 0x0000002a0b0682a4 */ /* 0x000fe4000f8e0205 */
[----:B------:R-:W-:Y:S01]  /*5550*/  UIMAD UR4, UR54, UR9, UR37 ;  /* 0x00000009360472a4 */ /* 0x000fe2000f8e0225 */
[----:B------:R-:W-:Y:S02]  /*5560*/  @!UP0 UMOV UR5, UR10 ;  /* 0x0000000a00058c82 */ /* 0x000fe40008000000 */
[----:B------:R-:W-:Y:S02]  /*5570*/  UIMAD UR38, UR5, UR43, UR7 ;  /* 0x0000002b052672a4 */ /* 0x000fe4000f8e0207 */
[----:B------:R-:W-:Y:S11]  /*5580*/  UIMAD UR37, UR6, UR54, UR4 ;  /* 0x00000036062572a4 */ /* 0x000ff6000f8e0204 */
[----:B------:R-:W-:Y:S01]  /*5590*/  @!UPT UIADD3 URZ, UPT, UPT, URZ, URZ, URZ ;  /* 0x000000fffffff290 */ /* 0x000fe2000fffe0ff */
.L_x_90:
[----:B------:R-:W-:Y:S01]  /*55a0*/  UISETP.NE.AND UP0, UPT, UR39, 0x1, UPT ;  /* 0x000000012700788c */ /* 0x000fe2000bf05270 */
[----:B------:R-:W-:Y:S01]  /*55b0*/  IADD3 R89, PT, PT, R89, 0x1, RZ ;  /* 0x0000000159597810 */ /* 0x000fe20007ffe0ff */
[----:B------:R-:W-:Y:S02]  /*55c0*/  UIADD3 UR11, UPT, UPT, UR44, 0x200, URZ ;  /* 0x000002002c0b7890 */ /* 0x000fe4000fffe0ff */
[----:B------:R-:W-:Y:S02]  /*55d0*/  USHF.L.U32 UR50, UR16, 0x6, URZ ;  /* 0x0000000610327899 */ /* 0x000fe400080006ff */
[----:B------:R-:W-:Y:S05]  /*55e0*/  USHF.L.U32 UR49, UR20, 0x8, URZ ;  /* 0x0000000814317899 */ /* 0x000fea00080006ff */
[----:B------:R-:W2:Y:S01]  /*55f0*/  @!UP0 LDCU.128 UR12, c[0x0][0xb10] ;  /* 0x00016200ff0c87ac */ /* 0x000ea20008000c00 */
[----:B------:R-:W3:Y:S01]  /*5600*/  @!UP0 LDCU UR5, c[0x0][0xb0c] ;  /* 0x00016180ff0587ac */ /* 0x000ee20008000800 */
[----:B------:R-:W4:Y:S01]  /*5610*/  @!UP0 LDCU UR10, c[0x0][0xb20] ;  /* 0x00016400ff0a87ac */ /* 0x000f220008000800 */
[----:B--2---:R-:W-:Y:S02]  /*5620*/  UIMAD.WIDE.U32 UR8, UR38, UR12, URZ ;  /* 0x0000000c260872a5 */ /* 0x004fe4000f8e00ff */
[----:B------:R-:W-:Y:S02]  /*5630*/  UIMAD.WIDE.U32 UR6, UR37, UR15, URZ ;  /* 0x0000000f250672a5 */ /* 0x000fe4000f8e00ff */
[----:B------:R-:W-:Y:S03]  /*5640*/  @!UP0 UISETP.NE.AND UP1, UPT, UR14, 0x1, UPT ;  /* 0x000000010e00888c */ /* 0x000fe6000bf25270 */
[----:B------:R-:W-:Y:S01]  /*5650*/  @!UP0 UMOV UR4, UR9 ;  /* 0x0000000900048c82 */ /* 0x000fe20008000000 */
[----:B---3--:R-:W-:Y:S02]  /*5660*/  @!UP0 UISETP.NE.AND UP2, UPT, UR5, 0x1, UPT ;  /* 0x000000010500888c */ /* 0x008fe4000bf45270 */
[----:B------:R-:W-:Y:S01]  /*5670*/  @!UP0 USHF.R.U32.HI UR4, URZ, UR13, UR4 ;  /* 0x0000000dff048299 */ /* 0x000fe20008011604 */
[----:B------:R-:W-:Y:S02]  /*5680*/  @!UP0 UMOV UR6, UR7 ;  /* 0x0000000700068c82 */ /* 0x000fe40008000000 */
[----:B----4-:R-:W-:Y:S02]  /*5690*/  @!UP0 USHF.R.U32.HI UR6, URZ, UR10, UR6 ;  /* 0x0000000aff068299 */ /* 0x010fe40008011606 */
[----:B------:R-:W-:Y:S02]  /*56a0*/  @!UP0 USEL UR7, UR38, UR4, !UP2 ;  /* 0x0000000426078287 */ /* 0x000fe4000d000000 */
[----:B------:R-:W-:Y:S04]  /*56b0*/  @!UP0 USEL UR6, UR37, UR6, !UP1 ;  /* 0x0000000625068287 */ /* 0x000fe8000c800000 */
[----:B------:R-:W-:Y:S02]  /*56c0*/  @!UP0 UIADD3 UR4, UPT, UPT, -UR7, UR6, URZ ;  /* 0x0000000607048290 */ /* 0x000fe4000fffe1ff */
[----:B------:R-:W-:Y:S02]  /*56d0*/  @!UP0 UIADD3 UR6, UPT, UPT, UR7, -UR6, URZ ;  /* 0x8000000607068290 */ /* 0x000fe4000fffe0ff */
[----:B------:R-:W-:Y:S02]  /*56e0*/  @!UP0 UIMAD UR38, UR4, UR5, UR38 ;  /* 0x00000005042682a4 */ /* 0x000fe4000f8e0226 */
[----:B------:R-:W-:Y:S02]  /*56f0*/  @!UP0 UIMAD UR37, UR6, UR14, UR37 ;  /* 0x0000000e062582a4 */ /* 0x000fe4000f8e0225 */
[----:B------:R-:W-:Y:S09]  /*5700*/  ULOP3.LUT UP0, URZ, UR11, 0x1b0, URZ, 0xc0, !UPT ;  /* 0x000001b00bff7892 */ /* 0x000ff2000f80c0ff */
[----:B------:R-:W-:Y:S05]  /*5710*/  BRA.U !UP0, `(.L_x_91) ;  /* 0x0000000108407547 */ /* 0x000fea000b800000 */
[----:B------:R-:W2:Y:S01]  /*5720*/  LDCU.64 UR8, c[0x4][0x88] ;  /* 0x01001100ff0877ac */ /* 0x000ea20008000a00 */
[----:B------:R-:W-:Y:S01]  /*5730*/  MOV R3, 0x0 ;  /* 0x0000000000037802 */ /* 0x000fe20000000f00 */
[----:B------:R-:W-:Y:S02]  /*5740*/  HFMA2 R12, -RZ, RZ, 0, 5.9604644775390625e-08 ;  /* 0x00000001ff0c7431 */ /* 0x000fe400000001ff */
[----:B------:R-:W-:Y:S02]  /*5750*/  IMAD.MOV.U32 R8, RZ, RZ, 0x70 ;  /* 0x00000070ff087424 */ /* 0x000fe400078e00ff */
[----:B------:R-:W-:Y:S01]  /*5760*/  IMAD.MOV.U32 R13, RZ, RZ, RZ ;  /* 0x000000ffff0d7224 */ /* 0x000fe200078e00ff */
[----:B------:R-:W3:Y:S01]  /*5770*/  LDCU.64 UR6, c[0x4][0x90] ;  /* 0x01001200ff0677ac */ /* 0x000ee20008000a00 */
[----:B------:R-:W4:Y:S01]  /*5780*/  LDC.64 R2, c[0x4][R3] ;  /* 0x0100000003027b82 */ /* 0x000f220000000a00 */
[----:B------:R-:W1:Y:S01]  /*5790*/  LDCU.64 UR4, c[0x4][0x8] ;  /* 0x01000100ff0477ac */ /* 0x000e620008000a00 */
[----:B--2---:R-:W-:Y:S01]  /*57a0*/  MOV R5, UR9 ;  /* 0x0000000900057c02 */ /* 0x004fe20008000f00 */
[----:B------:R-:W-:Y:S01]  /*57b0*/  IMAD.U32 R4, RZ, RZ, UR8 ;  /* 0x00000008ff047e24 */ /* 0x000fe2000f8e00ff */
[----:B---3--:R-:W-:Y:S01]  /*57c0*/  MOV R7, UR7 ;  /* 0x0000000700077c02 */ /* 0x008fe20008000f00 */
[----:B------:R-:W-:Y:S01]  /*57d0*/  IMAD.U32 R6, RZ, RZ, UR6 ;  /* 0x00000006ff067e24 */ /* 0x000fe2000f8e00ff */
[----:B-1----:R-:W-:Y:S01]  /*57e0*/  MOV R11, UR5 ;  /* 0x00000005000b7c02 */ /* 0x002fe20008000f00 */
[----:B------:R-:W-:Y:S02]  /*57f0*/  IMAD.U32 R10, RZ, RZ, UR4 ;  /* 0x00000004ff0a7e24 */ /* 0x000fe4000f8e00ff */
[----:B------:R-:W-:Y:S07]  /*5800*/  LEPC R20, `(.L_x_91) ;  /* 0x000000001014794e */ /* 0x000fee0000000000 */
[----:B----45:R-:W-:Y:S05]  /*5810*/  CALL.ABS.NOINC R2 ;  /* 0x0000000002007343 */ /* 0x030fea0003c00000 */
.L_x_91:
[----:B------:R-:W-:Y:S01]  /*5820*/  LOP3.LUT P0, RZ, R96, 0x1b0, RZ, 0xc0, !PT ;  /* 0x000001b060ff7812 */ /* 0x000fe2000780c0ff */
[----:B------:R-:W-:Y:S11]  /*5830*/  BSSY.RECONVERGENT B6, `(.L_x_92) ;  /* 0x0000013000067945 */ /* 0x000ff60003800200 */
[----:B------:R-:W-:Y:S01]  /*5840*/  @!UPT UIADD3 URZ, UPT, UPT, URZ, URZ, URZ ;  /* 0x000000fffffff290 */ /* 0x000fe2000fffe0ff */
[----:B------:R-:W-:Y:S05]  /*5850*/  @!P0 BRA `(.L_x_93) ;  /* 0x0000000000408947 */ /* 0x000fea0003800000 */
        /* <DEDUP_REMOVED lines=16> */
.L_x_93:
[----:B------:R-:W-:Y:S05]  /*5960*/  BSYNC.RECONVERGENT B6 ;  /* 0x0000000000067941 */ /* 0x000fea0003800200 */
.L_x_92:
[----:B------:R-:W-:Y:S01]  /*5970*/  R2UR UR4, R88 ;  /* 0x00000000580472ca */ /* 0x000fe200000e0000 */
[----:B------:R-:W-:Y:S01]  /*5980*/  UISETP.NE.U32.AND UP0, UPT, UR60, URZ, UPT ;  /* 0x000000ff3c00728c */ /* 0x000fe2000bf05070 */
[----:B------:R-:W-:Y:S02]  /*5990*/  ISETP.NE.U32.AND P4, PT, R82, RZ, PT ;  /* 0x000000ff5200720c */ /* 0x000fe40003f85070 */
[----:B------:R-:W-:Y:S01]  /*59a0*/  ISETP.NE.U32.AND P2, PT, RZ, UR46, PT ;  /* 0x0000002eff007c0c */ /* 0x000fe2000bf45070 */
[----:B------:R-:W-:Y:S01]  /*59b0*/  UISETP.NE.AND.EX UP1, UPT, UR61, URZ, UPT, UP0 ;  /* 0x000000ff3d00728c */ /* 0x000fe2000bf25300 */
[----:B------:R-:W-:Y:S01]  /*59c0*/  ISETP.NE.AND.EX P4, PT, R83, RZ, PT, P4 ;  /* 0x000000ff5300720c */ /* 0x000fe20003f85340 */
[----:B------:R-:W-:Y:S01]  /*59d0*/  UPLOP3.LUT UP0, UPT, UPT, UPT, UPT, 0x40, 0x4 ;  /* 0x000000000004789c */ /* 0x000fe20003f0e870 */
[----:B------:R-:W-:Y:S05]  /*59e0*/  ISETP.NE.AND.EX P2, PT, RZ, UR47, PT, P2 ;  /* 0x0000002fff007c0c */ /* 0x000fea000bf45320 */
[----:B------:R-:W-:Y:S06]  /*59f0*/  UISETP.NE.AND UP2, UPT, UR4, URZ, UPT ;  /* 0x000000ff0400728c */ /* 0x000fec000bf45270 */
[----:B------:R-:W-:Y:S05]  /*5a00*/  PLOP3.LUT P1, PT, PT, PT, UP2, 0x80, 0x8 ;  /* 0x000000000008781c */ /* 0x000fea0003f2f028 */
[----:B------:R-:W-:Y:S06]  /*5a10*/  @UP2 UPLOP3.LUT UP0, UPT, UPT, UPT, UP1, 0x80, 0x8 ;  /* 0x000000000008289c */ /* 0x000fec0003f0f010 */
[----:B------:R-:W-:Y:S01]  /*5a20*/  PLOP3.LUT P0, PT, PT, PT, UP0, 0x80, 0x8 ;  /* 0x000000000008781c */ /* 0x000fe20003f0f008 */
[----:B------:R-:W-:Y:S01]  /*5a30*/  @!UPT UIADD3 URZ, UPT, UPT, URZ, URZ, URZ ;  /* 0x000000fffffff290 */ /* 0x000fe2000fffe0ff */
[----:B------:R-:W-:Y:S11]  /*5a40*/  BRA.U !UP1, `(.L_x_94) ;  /* 0x00000001093c7547 */ /* 0x000ff6000b800000 */
[----:B------:R-:W-:Y:S01]  /*5a50*/  UISETP.NE.U32.AND UP0, UPT, UR46, URZ, UPT ;  /* 0x000000ff2e00728c */ /* 0x000fe2000bf05070 */
[----:B-1----:R-:W-:Y:S01]  /*5a60*/  HFMA2 R0, -RZ, RZ, 0, 5.9604644775390625e-08 ;  /* 0x00000001ff007431 */ /* 0x002fe200000001ff */
[----:B------:R-:W1:Y:S01]  /*5a70*/  LDCU.64 UR8, c[0x0][0x358] ;  /* 0x00006b00ff0877ac */ /* 0x000e620008000a00 */
[----:B------:R-:W-:Y:S01]  /*5a80*/  IMAD.MOV.U32 R85, RZ, RZ, 0x1 ;  /* 0x00000001ff557424 */ /* 0x000fe200078e00ff */
[----:B------:R-:W-:Y:S06]  /*5a90*/  UISETP.NE.AND.EX UP0, UPT, UR47, URZ, UPT, UP0 ;  /* 0x000000ff2f00728c */ /* 0x000fec000bf05300 */
[----:B------:R-:W-:Y:S05]  /*5aa0*/  PLOP3.LUT P3, PT, PT, PT, UP0, 0x80, 0x8 ;  /* 0x000000000008781c */ /* 0x000fea0003f6f008 */
[----:B------:R-:W2:Y:S01]  /*5ab0*/  @UP0 LDCU.64 UR4, c[0x0][0x888] ;  /* 0x00011100ff0407ac */ /* 0x000ea20008000a00 */
[----:B------:R-:W-:Y:S07]  /*5ac0*/  @UP0 UIMAD UR6, UR36, UR60, URZ ;  /* 0x0000003c240602a4 */ /* 0x000fee000f8e02ff */
[----:B------:R-:W-:Y:S01]  /*5ad0*/  @!P3 PRMT R85, R0, 0x7610, R85 ;  /* 0x000076100055b816 */ /* 0x000fe20000000055 */
[----:B--2---:R-:W-:Y:S06]  /*5ae0*/  @UP0 UIMAD.WIDE UR4, UR6, 0x4, UR4 ;  /* 0x00000004060408a5 */ /* 0x004fec000f8e0204 */
[----:B------:R-:W-:Y:S01]  /*5af0*/  IMAD.U32 R2, RZ, RZ, UR4 ;  /* 0x00000004ff027e24 */ /* 0x000fe2000f8e00ff */
[----:B------:R-:W-:Y:S04]  /*5b00*/  MOV R3, UR5 ;  /* 0x0000000500037c02 */ /* 0x000fe80008000f00 */
[----:B------:R-:W2:Y:S01]  /*5b10*/  @!UP0 LDCU UR4, c[0x0][0x880] ;  /* 0x00011000ff0487ac */ /* 0x000ea20008000800 */
[----:B-1---5:R3:W5:Y:S02]  /*5b20*/  @P3 LDG.E R41, desc[UR8][R2.64] ;  /* 0x0000000802293981 */ /* 0x022764000c1e1900 */
[----:B--23--:R-:W-:Y:S02]  /*5b30*/  @!P3 IMAD.U32 R41, RZ, RZ, UR4 ;  /* 0x00000004ff29be24 */ /* 0x00cfe4000f8e00ff */
.L_x_94:
[----:B------:R-:W-:Y:S05]  /*5b40*/  @!P4 BRA `(.L_x_95) ;  /* 0x000000000024c947 */ /* 0x000fea0003800000 */
[----:B------:R-:W-:Y:S01]  /*5b50*/  ISETP.NE.U32.AND P3, PT, R80, RZ, PT ;  /* 0x000000ff5000720c */ /* 0x000fe20003f65070 */
[----:B------:R-:W2:Y:S03]  /*5b60*/  LDCU.64 UR4, c[0x0][0x358] ;  /* 0x00006b00ff0477ac */ /* 0x000ea60008000a00 */
[----:B------:R-:W-:Y:S11]  /*5b70*/  ISETP.NE.AND.EX P3, PT, R81, RZ, PT, P3 ;  /* 0x000000ff5100720c */ /* 0x000ff60003f65330 */
[----:B------:R-:W-:Y:S02]  /*5b80*/  @!UPT UIADD3 URZ, UPT, UPT, URZ, URZ, URZ ;  /* 0x000000fffffff290 */ /* 0x000fe4000fffe0ff */
[----:B------:R-:W3:Y:S01]  /*5b90*/  @P3 LDC.64 R2, c[0x0][0x8a8] ;  /* 0x00022a00ff023b82 */ /* 0x000ee20000000a00 */
[----:B-1----:R-:W-:Y:S04]  /*5ba0*/  @P3 IMAD R0, R82, UR36, RZ ;  /* 0x0000002452003c24 */ /* 0x002fe8000f8e02ff */
[----:B---3--:R-:W-:Y:S05]  /*5bb0*/  @P3 IMAD.WIDE R2, R0, 0x4, R2 ;  /* 0x0000000400023825 */ /* 0x008fea00078e0202 */
[----:B--2--5:R2:W5:Y:S02]  /*5bc0*/  @P3 LDG.E R38, desc[UR4][R2.64] ;  /* 0x0000000402263981 */ /* 0x024564000c1e1900 */
[----:B--2---:R-:W3:Y:S02]  /*5bd0*/  @!P3 LDC R38, c[0x0][0x8a0] ;  /* 0x00022800ff26bb82 */ /* 0x004ee40000000800 */
.L_x_95:
[----:B-----5:R-:W-:Y:S01]  /*5be0*/  FSETP.NEU.AND P4, PT, R41, RZ, PT ;  /* 0x000000ff2900720b */ /* 0x020fe20003f8d000 */
[----:B------:R-:W-:Y:S01]  /*5bf0*/  BSSY B1, `(.L_x_96) ;  /* 0x0000042000017945 */ /* 0x000fe20003800000 */
[----:B------:R-:W-:Y:S01]  /*5c00*/  SEL R6, RZ, 0xffffffff, P2 ;  /* 0xffffffffff067807 */ /* 0x000fe20001000000 */
[----:B------:R-:W-:Y:S01]  /*5c10*/  IMAD.MOV.U32 R100, RZ, RZ, 0x1 ;  /* 0x00000001ff647424 */ /* 0x000fe200078e00ff */
[----:B------:R-:W-:Y:S02]  /*5c20*/  LOP3.LUT P3, RZ, R85, 0xff, RZ, 0xc0, !PT ;  /* 0x000000ff55ff7812 */ /* 0x000fe4000786c0ff */
[----:B------:R-:W-:Y:S02]  /*5c30*/  CS2R R78, SRZ ;  /* 0x00000000004e7805 */ /* 0x000fe4000001ff00 */
[----:B------:R-:W-:Y:S02]  /*5c40*/  @P1 SEL R3, RZ, 0xffffffff, P4 ;  /* 0xffffffffff031807 */ /* 0x000fe40002000000 */
[----:B------:R-:W-:Y:S02]  /*5c50*/  CS2R R76, SRZ ;  /* 0x00000000004c7805 */ /* 0x000fe4000001ff00 */
[----:B------:R-:W-:Y:S02]  /*5c60*/  LEA R2, R93, UR44, 0x3 ;  /* 0x0000002c5d027c11 */ /* 0x000fe4000f8e18ff */
[----:B------:R-:W-:Y:S02]  /*5c70*/  CS2R R74, SRZ ;  /* 0x00000000004a7805 */ /* 0x000fe4000001ff00 */
[----:B------:R-:W-:Y:S02]  /*5c80*/  @P0 SEL R3, R6, R3, !P3 ;  /* 0x0000000306030207 */ /* 0x000fe40005800000 */
[----:B------:R-:W-:Y:S02]  /*5c90*/  CS2R R72, SRZ ;  /* 0x0000000000487805 */ /* 0x000fe4000001ff00 */
[----:B------:R-:W-:Y:S02]  /*5ca0*/  LEA R71, R36, UR44, 0x3 ;  /* 0x0000002c24477c11 */ /* 0x000fe4000f8e18ff */
[----:B------:R-:W-:Y:S02]  /*5cb0*/  @P1 LOP3.LUT R3, R3, 0x1, RZ, 0xc0, !PT ;  /* 0x0000000103031812 */ /* 0x000fe400078ec0ff */
[----:B------:R-:W-:Y:S02]  /*5cc0*/  SHF.L.U32 R4, R94, 0x1f, RZ ;  /* 0x0000001f5e047819 */ /* 0x000fe400000006ff */
[----:B------:R-:W-:Y:S02]  /*5cd0*/  ISETP.NE.U32.OR P6, PT, R3, 0x1, !P1 ;  /* 0x000000010300780c */ /* 0x000fe40004fc5470 */
[----:B------:R-:W-:Y:S02]  /*5ce0*/  PLOP3.LUT P2, PT, PT, PT, UP1, 0x80, 0x8 ;  /* 0x000000000008781c */ /* 0x000fe40003f4f018 */
[----:B------:R-:W-:Y:S02]  /*5cf0*/  LEA.HI R39, R36, R36, RZ, 0x1 ;  /* 0x0000002424277211 */ /* 0x000fe400078f08ff */
[----:B------:R-:W-:Y:S02]  /*5d00*/  SEL R3, RZ, 0xffffffff, P4 ;  /* 0xffffffffff037807 */ /* 0x000fe40002000000 */
[----:B------:R-:W-:Y:S01]  /*5d10*/  P2R R102, PR, RZ, 0x40 ;  /* 0x00000040ff667803 */ /* 0x000fe20000000000 */
[C---:B-1----:R-:W-:Y:S01]  /*5d20*/  IMAD.SHL.U32 R0, R39.reuse, 0x80, RZ ;  /* 0x0000008027007824 */ /* 0x042fe200078e00ff */
[----:B------:R-:W-:Y:S03]  /*5d30*/  LOP3.LUT R39, R39, 0xffe, RZ, 0xc0, !PT ;  /* 0x00000ffe27277812 */ /* 0x000fe600078ec0ff */
[----:B------:R-:W-:Y:S02]  /*5d40*/  @P6 SHF.L.U32 R5, R91, 0x1f, RZ ;  /* 0x0000001f5b056819 */ /* 0x000fe400000006ff */
[----:B------:R-:W-:Y:S01]  /*5d50*/  @P2 SEL R3, R6, R3, !P3 ;  /* 0x0000000306032207 */ /* 0x000fe20005800000 */
[----:B------:R-:W-:Y:S01]  /*5d60*/  IMAD.IADD R39, R36, 0x1, -R39 ;  /* 0x0000000124277824 */ /* 0x000fe200078e0a27 */
[----:B------:R-:W1:Y:S01]  /*5d70*/  @P6 SYNCS.PHASECHK.TRANS64.TRYWAIT P1, [R2+URZ+0x30], R5 ;  /* 0x00003005020065a7 */ /* 0x000e6200080211ff */
[----:B------:R-:W-:Y:S02]  /*5d80*/  LOP3.LUT R0, R0, 0xffffff00, RZ, 0xc0, !PT ;  /* 0xffffff0000007812 */ /* 0x000fe400078ec0ff */
[----:B------:R-:W-:Y:S03]  /*5d90*/  LOP3.LUT R3, R3, 0x1, RZ, 0xc0, !PT ;  /* 0x0000000103037812 */ /* 0x000fe600078ec0ff */
[----:B------:R-:W-:Y:S01]  /*5da0*/  IMAD.IADD R0, R37, 0x1, R0 ;  /* 0x0000000125007824 */ /* 0x000fe200078e0200 */
[----:B------:R-:W-:Y:S03]  /*5db0*/  ISETP.NE.U32.AND P5, PT, R3, 0x1, PT ;  /* 0x000000010300780c */ /* 0x000fe60003fa5070 */
[----:B------:R-:W-:Y:S01]  /*5dc0*/  IMAD R39, R39, 0x100000, R0 ;  /* 0x0010000027277824 */ /* 0x000fe200078e0200 */
[----:B------:R-:W-:Y:S01]  /*5dd0*/  P2R R101, PR, RZ, 0x20 ;  /* 0x00000020ff657803 */ /* 0x000fe20000000000 */
[----:B------:R2:W4:Y:S01]  /*5de0*/  SYNCS.PHASECHK.TRANS64.TRYWAIT P0, [R71+URZ+0xa0], R4 ;  /* 0x0000a004470075a7 */ /* 0x00052200080011ff */
[----:B-1----:R-:W-:Y:S01]  /*5df0*/  @P6 SEL R100, RZ, 0x1, !P1 ;  /* 0x00000001ff646807 */ /* 0x002fe20004800000 */
[----:B--2---:R-:W-:Y:S06]  /*5e00*/  @!P6 BRA `(.L_x_97) ;  /* 0x000000000080e947 */ /* 0x004fec0003800000 */
[----:B------:R-:W-:Y:S01]  /*5e10*/  @P5 IMAD R6, R93, 0x1000, R84 ;  /* 0x000010005d065824 */ /* 0x000fe200078e0254 */
[----:B------:R-:W1:Y:S01]  /*5e20*/  S2R R0, SR_CgaCtaId ;  /* 0x0000000000007919 */ /* 0x000e620000008800 */
[----:B------:R-:W-:Y:S01]  /*5e30*/  ISETP.NE.AND P1, PT, R100, RZ, PT ;  /* 0x000000ff6400720c */ /* 0x000fe20003f25270 */
[----:B------:R-:W-:Y:S01]  /*5e40*/  BSSY B0, `(.L_x_98) ;  /* 0x000000b000007945 */ /* 0x000fe20003800000 */
[----:B------:R-:W-:Y:S01]  /*5e50*/  @P5 VIADD R5, R6, UR44 ;  /* 0x0000002c06055c36 */ /* 0x000fe20008000000 */
[----:B------:R-:W-:Y:S02]  /*5e60*/  CS2R R74, SRZ ;  /* 0x00000000004a7805 */ /* 0x000fe4000001ff00 */
[----:B------:R-:W-:Y:S02]  /*5e70*/  CS2R R72, SRZ ;  /* 0x0000000000487805 */ /* 0x000fe4000001ff00 */
[----:B------:R-:W-:Y:S01]  /*5e80*/  CS2R R78, SRZ ;  /* 0x00000000004e7805 */ /* 0x000fe2000001ff00 */
[----:B------:R-:W-:Y:S01]  /*5e90*/  @P5 IMAD R5, R95, -0x10, R5 ;  /* 0xfffffff05f055824 */ /* 0x000fe200078e0205 */
[----:B------:R-:W-:Y:S04]  /*5ea0*/  CS2R R76, SRZ ;  /* 0x00000000004c7805 */ /* 0x000fe8000001ff00 */
[----:B------:R-:W-:Y:S05]  /*5eb0*/  @P1 BRA `(.L_x_99) ;  /* 0x00000000000c1947 */ /* 0x000fea0003800000 */
[----:B------:R-:W-:Y:S04]  /*5ec0*/  SHF.L.U32 R3, R91, 0x1f, RZ ;  /* 0x0000001f5b037819 */ /* 0x000fe800000006ff */
[----:B------:R-:W2:Y:S02]  /*5ed0*/  SYNCS.PHASECHK.TRANS64.TRYWAIT P1, [R2+URZ+0x30], R3 ;  /* 0x00003003020075a7 */ /* 0x000ea400080211ff */
[----:B--2---:R-:W-:Y:S05]  /*5ee0*/  @!P1 BRA `(.L_x_100) ;  /* 0x0000003c00f09947 */ /* 0x004fea0003800000 */
.L_x_99:
[----:B------:R-:W-:Y:S05]  /*5ef0*/  BSYNC B0 ;  /* 0x0000000000007941 */ /* 0x000fea0003800000 */
.L_x_98:
[----:B------:R-:W-:Y:S01]  /*5f00*/  ISETP.NE.AND P1, PT, R101, RZ, PT ;  /* 0x000000ff6500720c */ /* 0x000fe20003f25270 */
[----:B--2---:R-:W-:Y:S02]  /*5f10*/  VIADD R3, R2, 0x50 ;  /* 0x0000005002037836 */ /* 0x004fe40000000000 */
[----:B------:R-:W-:Y:S03]  /*5f20*/  VIADD R93, R93, 0x1 ;  /* 0x000000015d5d7836 */ /* 0x000fe60000000000 */
[----:B-1----:R-:W-:Y:S07]  /*5f30*/  PRMT R0, R0, 0x654, R3 ;  /* 0x0000065400007816 */ /* 0x002fee0000000003 */
[----:B------:R1:W2:Y:S04]  /*5f40*/  @P1 LDS.128 R72, [R6+UR44+0x200] ;  /* 0x0002002c06481984 */ /* 0x0002a80008000c00 */
[----:B------:R1:W1:Y:S01]  /*5f50*/  @P1 LDS.128 R76, [R5+0x210] ;  /* 0x00021000054c1984 */ /* 0x0002620000000c00 */
[C---:B------:R-:W-:Y:S01]  /*5f60*/  ISETP.NE.AND P1, PT, R93.reuse, 0x4, PT ;  /* 0x000000045d00780c */ /* 0x040fe20003f25270 */
[----:B------:R-:W-:Y:S01]  /*5f70*/  @!PT LDS RZ, [RZ] ;  /* 0x00000000fffff984 */ /* 0x000fe20000000800 */
[----:B------:R-:W-:Y:S01]  /*5f80*/  @!PT LDS RZ, [RZ] ;  /* 0x00000000fffff984 */ /* 0x000fe20000000800 */
[----:B------:R-:W-:Y:S01]  /*5f90*/  @!PT LDS RZ, [RZ] ;  /* 0x00000000fffff984 */ /* 0x000fe20000000800 */
[----:B------:R-:W-:Y:S01]  /*5fa0*/  @!PT LDS RZ, [RZ] ;  /* 0x00000000fffff984 */ /* 0x000fe20000000800 */
[----:B------:R5:W-:Y:S06]  /*5fb0*/  MEMBAR.ALL.CTA ;  /* 0x0000000000007992 */ /* 0x000bec0000008000 */
[----:B-----5:R-:W5:Y:S01]  /*5fc0*/  FENCE.VIEW.ASYNC.S ;  /* 0x00000000000073c6 */ /* 0x020f620000000000 */
[----:B------:R-:W-:Y:S01]  /*5fd0*/  SEL R93, R93, RZ, P1 ;  /* 0x000000ff5d5d7207 */ /* 0x000fe20000800000 */
[----:B-----5:R5:W-:Y:S02]  /*5fe0*/  SYNCS.ARRIVE.TRANS64.RED.A1T0 RZ, [R0+URZ], RZ ;  /* 0x000000ff00ff79a7 */ /* 0x020be400081004ff */
[----:B-----5:R-:W-:Y:S04]  /*5ff0*/  SEL R0, RZ, 0x1, P1 ;  /* 0x00000001ff007807 */ /* 0x020fe80000800000 */
[----:B--2---:R-:W-:Y:S02]  /*6000*/  LOP3.LUT R91, R91, R0, RZ, 0x3c, !PT ;  /* 0x000000005b5b7212 */ /* 0x004fe400078e3cff */
.L_x_97:
[----:B------:R-:W-:Y:S05]  /*6010*/  BSYNC B1 ;  /* 0x0000000000017941 */ /* 0x000fea0003800000 */
.L_x_96:
[----:B------:R-:W-:Y:S04]  /*6020*/  SHF.R.U32.HI R3, RZ, 0x15, R39 ;  /* 0x00000015ff037819 */ /* 0x000fe80000011627 */
[----:B------:R-:W-:Y:S01]  /*6030*/  LOP3.LUT P1, RZ, R3, 0x3, R86, 0x48, !PT ;  /* 0x0000000303ff7812 */ /* 0x000fe20007824856 */
[----:B------:R-:W-:Y:S01]  /*6040*/  @!UPT UIADD3 URZ, UPT, UPT, URZ, URZ, URZ ;  /* 0x000000fffffff290 */ /* 0x000fe2000fffe0ff */
[----:B----4-:R-:W-:Y:S11]  /*6050*/  @P0 BRA `(.L_x_101) ;  /* 0x0000000000080947 */ /* 0x010ff60003800000 */
[----:B------:R-:W2:Y:S02]  /*6060*/  SYNCS.PHASECHK.TRANS64.TRYWAIT P0, [R71+URZ+0xa0], R4 ;  /* 0x0000a004470075a7 */ /* 0x000ea400080011ff */
[----:B--2---:R-:W-:Y:S05]  /*6070*/  @!P0 BRA `(.L_x_102) ;  /* 0x0000003c00a08947 */ /* 0x004fea0003800000 */
.L_x_101:
[----:B------:R-:W-:Y:S05]  /*6080*/  @!P1 BRA `(.L_x_103) ;  /* 0x0000000000409947 */ /* 0x000fea0003800000 */
[----:B------:R-:W1:Y:S01]  /*6090*/  LDCU.64 UR8, c[0x4][0x78] ;  /* 0x01000f00ff0877ac */ /* 0x000e620008000a00 */
[----:B------:R-:W-:Y:S01]  /*60a0*/  MOV R3, 0x0 ;  /* 0x0000000000037802 */ /* 0x000fe20000000f00 */
[----:B------:R-:W-:Y:S02]  /*60b0*/  HFMA2 R12, -RZ, RZ, 0, 5.9604644775390625e-08 ;  /* 0x00000001ff0c7431 */ /* 0x000fe400000001ff */
[----:B------:R-:W-:Y:S02]  /*60c0*/  IMAD.MOV.U32 R8, RZ, RZ, 0x192 ;  /* 0x00000192ff087424 */ /* 0x000fe400078e00ff */
[----:B------:R-:W-:Y:S01]  /*60d0*/  IMAD.MOV.U32 R13, RZ, RZ, RZ ;  /* 0x000000ffff0d7224 */ /* 0x000fe200078e00ff */
[----:B------:R-:W4:Y:S01]  /*60e0*/  LDCU.64 UR6, c[0x4][0x80] ;  /* 0x01001000ff0677ac */ /* 0x000f220008000a00 */
[----:B------:R-:W3:Y:S01]  /*60f0*/  LDC.64 R2, c[0x4][R3] ;  /* 0x0100000003027b82 */ /* 0x000ee20000000a00 */
[----:B------:R-:W5:Y:S01]  /*6100*/  LDCU.64 UR4, c[0x4][0x18] ;  /* 0x01000300ff0477ac */ /* 0x000f620008000a00 */
[----:B-1----:R-:W-:Y:S01]  /*6110*/  MOV R5, UR9 ;  /* 0x0000000900057c02 */ /* 0x002fe20008000f00 */
[----:B--2---:R-:W-:Y:S01]  /*6120*/  IMAD.U32 R4, RZ, RZ, UR8 ;  /* 0x00000008ff047e24 */ /* 0x004fe2000f8e00ff */
[----:B----4-:R-:W-:Y:S01]  /*6130*/  MOV R7, UR7 ;  /* 0x0000000700077c02 */ /* 0x010fe20008000f00 */
[----:B------:R-:W-:Y:S01]  /*6140*/  IMAD.U32 R6, RZ, RZ, UR6 ;  /* 0x00000006ff067e24 */ /* 0x000fe2000f8e00ff */
[----:B-----5:R-:W-:Y:S01]  /*6150*/  MOV R11, UR5 ;  /* 0x00000005000b7c02 */ /* 0x020fe20008000f00 */
[----:B------:R-:W-:Y:S02]  /*6160*/  IMAD.U32 R10, RZ, RZ, UR4 ;  /* 0x00000004ff0a7e24 */ /* 0x000fe4000f8e00ff */
[----:B------:R-:W-:Y:S07]  /*6170*/  LEPC R20, `(.L_x_103) ;  /* 0x000000001014794e */ /* 0x000fee0000000000 */
[----:B---3--:R-:W-:Y:S05]  /*6180*/  CALL.ABS.NOINC R2 ;  /* 0x0000000002007343 */ /* 0x008fea0003c00000 */
.L_x_103:
[-C--:B------:R-:W-:Y:S01]  /*6190*/  F2FP.F16.E4M3.UNPACK_B R42, R72.reuse ;  /* 0x00000048ff2a723e */ /* 0x080fe200020006ff */
[----:B------:R-:W-:Y:S05]  /*61a0*/  WARPSYNC.ALL ;  /* 0x0000000000007948 */ /* 0x000fea0003800000 */
[----:B------:R-:W-:Y:S01]  /*61b0*/  R2UR UR4, R39 ;  /* 0x00000000270472ca */ /* 0x000fe200000e0000 */
[--C-:B------:R-:W-:Y:S01]  /*61c0*/  HADD2.F32 R40, -RZ, R42.reuse.H0_H0 ;  /* 0x2000002aff287230 */ /* 0x100fe20000004100 */
[----:B------:R-:W-:Y:S01]  /*61d0*/  F2FP.F16.E4M3.UNPACK_B R43, R72.H1 ;  /* 0x00000048ff2b723e */ /* 0x000fe200030006ff */
[----:B------:R-:W-:Y:S01]  /*61e0*/  HADD2.F32 R42, -RZ, R42.H1_H1 ;  /* 0x3000002aff2a7230 */ /* 0x000fe20000004100 */
[-C--:B------:R-:W-:Y:S01]  /*61f0*/  F2FP.F16.E4M3.UNPACK_B R45, R73.reuse ;  /* 0x00000049ff2d723e */ /* 0x080fe200020006ff */
[----:B------:R-:W-:Y:S01]  /*6200*/  BSSY.RECONVERGENT B0, `(.L_x_104) ;  /* 0x0000099000007945 */ /* 0x000fe20003800200 */
[----:B------:R-:W-:Y:S01]  /*6210*/  F2FP.F16.E4M3.UNPACK_B R47, R73.H1 ;  /* 0x00000049ff2f723e */ /* 0x000fe200030006ff */
[--C-:B------:R-:W-:Y:S01]  /*6220*/  HADD2.F32 R44, -RZ, R43.reuse.H0_H0 ;  /* 0x2000002bff2c7230 */ /* 0x100fe20000004100 */
[-C--:B------:R-:W-:Y:S01]  /*6230*/  F2FP.F16.E4M3.UNPACK_B R49, R74.reuse ;  /* 0x0000004aff31723e */ /* 0x080fe200020006ff */
[----:B------:R-:W-:Y:S01]  /*6240*/  HADD2.F32 R46, -RZ, R43.H1_H1 ;  /* 0x3000002bff2e7230 */ /* 0x000fe20000004100 */
[----:B------:R-:W-:Y:S01]  /*6250*/  F2FP.F16.E4M3.UNPACK_B R51, R74.H1 ;  /* 0x0000004aff33723e */ /* 0x000fe200030006ff */
[--C-:B------:R-:W-:Y:S01]  /*6260*/  HADD2.F32 R43, -RZ, R45.reuse.H0_H0 ;  /* 0x2000002dff2b7230 */ /* 0x100fe20000004100 */
[-C--:B------:R-:W-:Y:S01]  /*6270*/  F2FP.F16.E4M3.UNPACK_B R53, R75.reuse ;  /* 0x0000004bff35723e */ /* 0x080fe200020006ff */
[----:B-12---:R-:W-:Y:S01]  /*6280*/  LDTM.16dp32bit_t0_t15.x32 R4, tmem[UR4] ;  /* 0x00000004000479ee */ /* 0x006fe20008a80000 */
[----:B------:R-:W3:Y:S01]  /*6290*/  LDTM.16dp32bit_t16_t31.x32 R4, tmem[UR4+0x20] ;  /* 0x00002004000479ee */ /* 0x000ee20008aa0000 */
[----:B------:R-:W-:Y:S01]  /*62a0*/  IADD3 R112, PT, PT, R84, UR44, RZ ;  /* 0x0000002c54707c10 */ /* 0x000fe2000fffe0ff */
[----:B------:R-:W-:Y:S01]  /*62b0*/  HADD2.F32 R48, -RZ, R45.H1_H1 ;  /* 0x3000002dff307230 */ /* 0x000fe20000004100 */
[----:B------:R-:W-:Y:S01]  /*62c0*/  SHF.L.U32 R103, R90, 0x4, RZ ;  /* 0x000000045a677819 */ /* 0x000fe200000006ff */
[----:B------:R-:W-:Y:S01]  /*62d0*/  HADD2.F32 R52, -RZ, R49.H1_H1 ;  /* 0x30000031ff347230 */ /* 0x000fe20000004100 */
[----:B------:R-:W-:Y:S01]  /*62e0*/  F2FP.F16.E4M3.UNPACK_B R55, R75.H1 ;  /* 0x0000004bff37723e */ /* 0x000fe200030006ff */
[----:B------:R-:W-:Y:S01]  /*62f0*/  HADD2.F32 R56, -RZ, R53.H1_H1 ;  /* 0x30000035ff387230 */ /* 0x000fe20000004100 */
[-C--:B------:R-:W-:Y:S01]  /*6300*/  F2FP.F16.E4M3.UNPACK_B R57, R76.reuse ;  /* 0x0000004cff39723e */ /* 0x080fe200020006ff */
[--C-:B------:R-:W-:Y:S01]  /*6310*/  HADD2.F32 R45, -RZ, R47.reuse.H0_H0 ;  /* 0x2000002fff2d7230 */ /* 0x100fe20000004100 */
[----:B------:R-:W-:Y:S01]  /*6320*/  F2FP.F16.E4M3.UNPACK_B R59, R76.H1 ;  /* 0x0000004cff3b723e */ /* 0x000fe200030006ff */
[----:B------:R-:W-:Y:S01]  /*6330*/  HADD2.F32 R50, -RZ, R47.H1_H1 ;  /* 0x3000002fff327230 */ /* 0x000fe20000004100 */
[-C--:B------:R-:W-:Y:S01]  /*6340*/  F2FP.F16.E4M3.UNPACK_B R61, R77.reuse ;  /* 0x0000004dff3d723e */ /* 0x080fe200020006ff */
[----:B------:R-:W-:Y:S01]  /*6350*/  HADD2.F32 R47, -RZ, R49.H0_H0 ;  /* 0x20000031ff2f7230 */ /* 0x000fe20000004100 */
[----:B------:R-:W-:Y:S01]  /*6360*/  F2FP.F16.E4M3.UNPACK_B R63, R77.H1 ;  /* 0x0000004dff3f723e */ /* 0x000fe200030006ff */
[----:B------:R-:W-:Y:S01]  /*6370*/  HADD2.F32 R60, -RZ, R57.H1_H1 ;  /* 0x30000039ff3c7230 */ /* 0x000fe20000004100 */
[-C--:B------:R-:W-:Y:S01]  /*6380*/  F2FP.F16.E4M3.UNPACK_B R65, R78.reuse ;  /* 0x0000004eff41723e */ /* 0x080fe200020006ff */
[----:B------:R-:W-:Y:S01]  /*6390*/  HADD2.F32 R64, -RZ, R61.H1_H1 ;  /* 0x3000003dff407230 */ /* 0x000fe20000004100 */
[----:B------:R-:W-:Y:S01]  /*63a0*/  F2FP.F16.E4M3.UNPACK_B R67, R78.H1 ;  /* 0x0000004eff43723e */ /* 0x000fe200030006ff */
[----:B------:R-:W-:Y:S01]  /*63b0*/  HADD2.F32 R49, -RZ, R51.H0_H0 ;  /* 0x20000033ff317230 */ /* 0x000fe20000004100 */
[----:B------:R-:W-:Y:S01]  /*63c0*/  ISETP.NE.AND P0, PT, R97, RZ, PT ;  /* 0x000000ff6100720c */ /* 0x000fe20003f05270 */
[----:B------:R-:W-:Y:S01]  /*63d0*/  HADD2.F32 R68, -RZ, R65.H1_H1 ;  /* 0x30000041ff447230 */ /* 0x000fe20000004100 */
[----:B------:R-:W-:Y:S01]  /*63e0*/  ISETP.NE.AND P6, PT, R102, RZ, PT ;  /* 0x000000ff6600720c */ /* 0x000fe20003fc5270 */
[----:B------:R-:W-:Y:S02]  /*63f0*/  HADD2.F32 R54, -RZ, R51.H1_H1 ;  /* 0x30000033ff367230 */ /* 0x000fe40000004100 */
[C---:B---3--:R-:W-:Y:S01]  /*6400*/  FMUL R0, R38.reuse, R4 ;  /* 0x0000000426007220 */ /* 0x048fe20000400000 */
[C---:B------:R-:W-:Y:S01]  /*6410*/  FMUL R2, R38.reuse, R5 ;  /* 0x0000000526027220 */ /* 0x040fe20000400000 */
[C---:B------:R-:W-:Y:S01]  /*6420*/  FMUL R4, R38.reuse, R8 ;  /* 0x0000000826047220 */ /* 0x040fe20000400000 */
[C---:B------:R-:W-:Y:S01]  /*6430*/  FMUL R5, R38.reuse, R9 ;  /* 0x0000000926057220 */ /* 0x040fe20000400000 */
[C---:B------:R-:W-:Y:S01]  /*6440*/  FFMA R0, R41.reuse, R40, R0 ;  /* 0x0000002829007223 */ /* 0x040fe20000000000 */
[C---:B------:R-:W-:Y:S01]  /*6450*/  FFMA R2, R41.reuse, R42, R2 ;  /* 0x0000002a29027223 */ /* 0x040fe20000000002 */
[C---:B------:R-:W-:Y:S01]  /*6460*/  FMUL R8, R38.reuse, R12 ;  /* 0x0000000c26087220 */ /* 0x040fe20000400000 */
[C---:B------:R-:W-:Y:S01]  /*6470*/  FMUL R9, R38.reuse, R13 ;  /* 0x0000000d26097220 */ /* 0x040fe20000400000 */
[----:B------:R-:W-:Y:S02]  /*6480*/  HADD2.F32 R51, -RZ, R53.H0_H0 ;  /* 0x20000035ff337230 */ /* 0x000fe40000004100 */
[C---:B------:R-:W-:Y:S01]  /*6490*/  FMUL R12, R38.reuse, R16 ;  /* 0x00000010260c7220 */ /* 0x040fe20000400000 */
        /* <DEDUP_REMOVED lines=13> */
[C---:B------:R-:W-:Y:S01]  /*6570*/  FFMA R3, R41.reuse, R44, R3 ;  /* 0x0000002c29037223 */ /* 0x040fe20000000003 */
[----:B------:R-:W-:Y:S01]  /*6580*/  F2FP.F16.E4M3.UNPACK_B R40, R79 ;  /* 0x0000004fff28723e */ /* 0x000fe200020006ff */
[C---:B------:R-:W-:Y:S01]  /*6590*/  FFMA R7, R41.reuse, R46, R7 ;  /* 0x0000002e29077223 */ /* 0x040fe20000000007 */
[C---:B------:R-:W-:Y:S01]  /*65a0*/  FFMA R4, R41.reuse, R43, R4 ;  /* 0x0000002b29047223 */ /* 0x040fe20000000004 */
[----:B------:R-:W-:Y:S01]  /*65b0*/  F2FP.F16.E4M3.UNPACK_B R42, R79.H1 ;  /* 0x0000004fff2a723e */ /* 0x000fe200030006ff */
[C---:B------:R-:W-:Y:S01]  /*65c0*/  FFMA R5, R41.reuse, R48, R5 ;  /* 0x0000003029057223 */ /* 0x040fe20000000005 */
[----:B------:R-:W-:Y:S01]  /*65d0*/  FFMA R6, R41, R45, R6 ;  /* 0x0000002d29067223 */ /* 0x000fe20000000006 */
[----:B------:R-:W-:Y:S01]  /*65e0*/  F2FP.SATFINITE.E4M3.F32.PACK_AB_MERGE_C R99, R7, R3, RZ ;  /* 0x000000030763723e */ /* 0x000fe200048070ff */
[C---:B------:R-:W-:Y:S01]  /*65f0*/  FFMA R11, R41.reuse, R50, R11 ;  /* 0x00000032290b7223 */ /* 0x040fe2000000000b */
[C---:B------:R-:W-:Y:S01]  /*6600*/  FFMA R8, R41.reuse, R47, R8 ;  /* 0x0000002f29087223 */ /* 0x040fe20000000008 */
[----:B------:R-:W-:Y:S01]  /*6610*/  FMUL R10, R38, R14 ;  /* 0x0000000e260a7220 */ /* 0x000fe20000400000 */
[----:B------:R-:W-:Y:S01]  /*6620*/  F2FP.SATFINITE.E4M3.F32.PACK_AB_MERGE_C R104, R2, R0, R99 ;  /* 0x000000000268723e */ /* 0x000fe20004807063 */
[----:B------:R-:W-:Y:S01]  /*6630*/  FFMA R9, R41, R52, R9 ;  /* 0x0000003429097223 */ /* 0x000fe20000000009 */
[----:B------:R-:W-:Y:S01]  /*6640*/  F2FP.SATFINITE.E4M3.F32.PACK_AB_MERGE_C R105, R11, R6, RZ ;  /* 0x000000060b69723e */ /* 0x000fe200048070ff */
[----:B------:R-:W-:Y:S01]  /*6650*/  FFMA R10, R41, R49, R10 ;  /* 0x00000031290a7223 */ /* 0x000fe2000000000a */
[----:B------:R-:W-:Y:S01]  /*6660*/  IADD3 R99, PT, PT, R112, R103, RZ ;  /* 0x0000006770637210 */ /* 0x000fe20007ffe0ff */
[C---:B------:R-:W-:Y:S01]  /*6670*/  FMUL R15, R38.reuse, R15 ;  /* 0x0000000f260f7220 */ /* 0x040fe20000400000 */
[--C-:B------:R-:W-:Y:S01]  /*6680*/  HADD2.F32 R53, -RZ, R55.reuse.H0_H0 ;  /* 0x20000037ff357230 */ /* 0x100fe20000004100 */
[----:B------:R-:W-:Y:S01]  /*6690*/  F2FP.SATFINITE.E4M3.F32.PACK_AB_MERGE_C R105, R5, R4, R105 ;  /* 0x000000040569723e */ /* 0x000fe20004807069 */
[----:B------:R-:W-:Y:S02]  /*66a0*/  HADD2.F32 R58, -RZ, R55.H1_H1 ;  /* 0x30000037ff3a7230 */ /* 0x000fe40000004100 */
[C---:B------:R-:W-:Y:S01]  /*66b0*/  FFMA R15, R41.reuse, R54, R15 ;  /* 0x00000036290f7223 */ /* 0x040fe2000000000f */
[C---:B------:R-:W-:Y:S01]  /*66c0*/  FFMA R12, R41.reuse, R51, R12 ;  /* 0x00000033290c7223 */ /* 0x040fe2000000000c */
[C---:B------:R-:W-:Y:S01]  /*66d0*/  FFMA R13, R41.reuse, R56, R13 ;  /* 0x00000038290d7223 */ /* 0x040fe2000000000d */
[----:B------:R-:W-:Y:S02]  /*66e0*/  HADD2.F32 R55, -RZ, R57.H0_H0 ;  /* 0x20000039ff377230 */ /* 0x000fe40000004100 */
[C---:B------:R-:W-:Y:S01]  /*66f0*/  FMUL R14, R38.reuse, R18 ;  /* 0x00000012260e7220 */ /* 0x040fe20000400000 */
[C---:B------:R-:W-:Y:S01]  /*6700*/  FMUL R19, R38.reuse, R19 ;  /* 0x0000001326137220 */ /* 0x040fe20000400000 */
[--C-:B------:R-:W-:Y:S02]  /*6710*/  HADD2.F32 R57, -RZ, R59.reuse.H0_H0 ;  /* 0x2000003bff397230 */ /* 0x100fe40000004100 */
[C---:B------:R-:W-:Y:S01]  /*6720*/  FMUL R18, R38.reuse, R22 ;  /* 0x0000001626127220 */ /* 0x040fe20000400000 */
[C---:B------:R-:W-:Y:S01]  /*6730*/  FFMA R14, R41.reuse, R53, R14 ;  /* 0x00000035290e7223 */ /* 0x040fe2000000000e */
[----:B------:R-:W-:Y:S02]  /*6740*/  HADD2.F32 R62, -RZ, R59.H1_H1 ;  /* 0x3000003bff3e7230 */ /* 0x000fe40000004100 */
[C---:B------:R-:W-:Y:S01]  /*6750*/  FFMA R19, R41.reuse, R58, R19 ;  /* 0x0000003a29137223 */ /* 0x040fe20000000013 */
[----:B------:R-:W-:Y:S02]  /*6760*/  HADD2.F32 R59, -RZ, R61.H0_H0 ;  /* 0x2000003dff3b7230 */ /* 0x000fe40000004100 */
[C---:B------:R-:W-:Y:S01]  /*6770*/  FMUL R23, R38.reuse, R23 ;  /* 0x0000001726177220 */ /* 0x040fe20000400000 */
[C---:B------:R-:W-:Y:S01]  /*6780*/  FFMA R16, R41.reuse, R55, R16 ;  /* 0x0000003729107223 */ /* 0x040fe20000000010 */
[C---:B------:R-:W-:Y:S01]  /*6790*/  FFMA R17, R41.reuse, R60, R17 ;  /* 0x0000003c29117223 */ /* 0x040fe20000000011 */
[--C-:B------:R-:W-:Y:S02]  /*67a0*/  HADD2.F32 R61, -RZ, R63.reuse.H0_H0 ;  /* 0x2000003fff3d7230 */ /* 0x100fe40000004100 */
[C---:B------:R-:W-:Y:S01]  /*67b0*/  FFMA R18, R41.reuse, R57, R18 ;  /* 0x0000003929127223 */ /* 0x040fe20000000012 */
[----:B------:R-:W-:Y:S02]  /*67c0*/  HADD2.F32 R66, -RZ, R63.H1_H1 ;  /* 0x3000003fff427230 */ /* 0x000fe40000004100 */
[C---:B------:R-:W-:Y:S01]  /*67d0*/  FMUL R22, R38.reuse, R26 ;  /* 0x0000001a26167220 */ /* 0x040fe20000400000 */
[----:B------:R-:W-:Y:S02]  /*67e0*/  HADD2.F32 R63, -RZ, R65.H0_H0 ;  /* 0x20000041ff3f7230 */ /* 0x000fe40000004100 */
[C---:B------:R-:W-:Y:S01]  /*67f0*/  FFMA R23, R41.reuse, R62, R23 ;  /* 0x0000003e29177223 */ /* 0x040fe20000000017 */
[C---:B------:R-:W-:Y:S01]  /*6800*/  FMUL R27, R38.reuse, R27 ;  /* 0x0000001b261b7220 */ /* 0x040fe20000400000 */
[C---:B------:R-:W-:Y:S01]  /*6810*/  FFMA R20, R41.reuse, R59, R20 ;  /* 0x0000003b29147223 */ /* 0x040fe20000000014 */
[C---:B------:R-:W-:Y:S01]  /*6820*/  FFMA R21, R41.reuse, R64, R21 ;  /* 0x0000004029157223 */ /* 0x040fe20000000015 */
[--C-:B------:R-:W-:Y:S02]  /*6830*/  HADD2.F32 R65, -RZ, R67.reuse.H0_H0 ;  /* 0x20000043ff417230 */ /* 0x100fe40000004100 */
[C---:B------:R-:W-:Y:S01]  /*6840*/  FFMA R22, R41.reuse, R61, R22 ;  /* 0x0000003d29167223 */ /* 0x040fe20000000016 */
[----:B------:R-:W-:Y:S02]  /*6850*/  HADD2.F32 R70, -RZ, R67.H1_H1 ;  /* 0x30000043ff467230 */ /* 0x000fe40000004100 */
[C---:B------:R-:W-:Y:S01]  /*6860*/  FMUL R26, R38.reuse, R30 ;  /* 0x0000001e261a7220 */ /* 0x040fe20000400000 */
[--C-:B------:R-:W-:Y:S02]  /*6870*/  HADD2.F32 R67, -RZ, R40.reuse.H0_H0 ;  /* 0x20000028ff437230 */ /* 0x100fe40000004100 */
[C---:B------:R-:W-:Y:S01]  /*6880*/  FFMA R27, R41.reuse, R66, R27 ;  /* 0x00000042291b7223 */ /* 0x040fe2000000001b */
[C---:B------:R-:W-:Y:S01]  /*6890*/  FMUL R31, R38.reuse, R31 ;  /* 0x0000001f261f7220 */ /* 0x040fe20000400000 */
[C---:B------:R-:W-:Y:S01]  /*68a0*/  FFMA R24, R41.reuse, R63, R24 ;  /* 0x0000003f29187223 */ /* 0x040fe20000000018 */
[----:B------:R-:W-:Y:S02]  /*68b0*/  HADD2.F32 R40, -RZ, R40.H1_H1 ;  /* 0x30000028ff287230 */ /* 0x000fe40000004100 */
[C---:B------:R-:W-:Y:S01]  /*68c0*/  FFMA R25, R41.reuse, R68, R25 ;  /* 0x0000004429197223 */ /* 0x040fe20000000019 */
[--C-:B------:R-:W-:Y:S02]  /*68d0*/  HADD2.F32 R69, -RZ, R42.reuse.H0_H0 ;  /* 0x2000002aff457230 */ /* 0x100fe40000004100 */
[C---:B------:R-:W-:Y:S01]  /*68e0*/  FFMA R26, R41.reuse, R65, R26 ;  /* 0x00000041291a7223 */ /* 0x040fe2000000001a */
[----:B------:R-:W-:Y:S02]  /*68f0*/  HADD2.F32 R42, -RZ, R42.H1_H1 ;  /* 0x3000002aff2a7230 */ /* 0x000fe40000004100 */
[C---:B------:R-:W-:Y:S01]  /*6900*/  FMUL R30, R38.reuse, R34 ;  /* 0x00000022261e7220 */ /* 0x040fe20000400000 */
[----:B------:R-:W-:Y:S01]  /*6910*/  FFMA R31, R41, R70, R31 ;  /* 0x00000046291f7223 */ /* 0x000fe2000000001f */
[----:B------:R-:W-:Y:S01]  /*6920*/  FMUL R35, R38, R35 ;  /* 0x0000002326237220 */ /* 0x000fe20000400000 */
[----:B------:R-:W-:Y:S01]  /*6930*/  F2FP.SATFINITE.E4M3.F32.PACK_AB_MERGE_C R106, R15, R10, RZ ;  /* 0x0000000a0f6a723e */ /* 0x000fe200048070ff */
[----:B------:R-:W-:Y:S01]  /*6940*/  FFMA R28, R41, R67, R28 ;  /* 0x00000043291c7223 */ /* 0x000fe2000000001c */
[----:B------:R-:W-:Y:S01]  /*6950*/  F2FP.SATFINITE.E4M3.F32.PACK_AB_MERGE_C R107, R19, R14, RZ ;  /* 0x0000000e136b723e */ /* 0x000fe200048070ff */
[C---:B------:R-:W-:Y:S01]  /*6960*/  FFMA R29, R41.reuse, R40, R29 ;  /* 0x00000028291d7223 */ /* 0x040fe2000000001d */
[C---:B------:R-:W-:Y:S01]  /*6970*/  FFMA R30, R41.reuse, R69, R30 ;  /* 0x00000045291e7223 */ /* 0x040fe2000000001e */
[----:B------:R-:W-:Y:S01]  /*6980*/  FFMA R35, R41, R42, R35 ;  /* 0x0000002a29237223 */ /* 0x000fe20000000023 */
[----:B------:R-:W-:Y:S02]  /*6990*/  F2FP.SATFINITE.E4M3.F32.PACK_AB_MERGE_C R106, R9, R8, R106 ;  /* 0x00000008096a723e */ /* 0x000fe4000480706a */
[----:B------:R-:W-:Y:S02]  /*69a0*/  F2FP.SATFINITE.E4M3.F32.PACK_AB_MERGE_C R107, R13, R12, R107 ;  /* 0x0000000c0d6b723e */ /* 0x000fe4000480706b */
[----:B------:R-:W-:Y:S02]  /*69b0*/  F2FP.SATFINITE.E4M3.F32.PACK_AB_MERGE_C R108, R23, R18, RZ ;  /* 0x00000012176c723e */ /* 0x000fe400048070ff */
[----:B------:R-:W-:Y:S01]  /*69c0*/  F2FP.SATFINITE.E4M3.F32.PACK_AB_MERGE_C R109, R27, R22, RZ ;  /* 0x000000161b6d723e */ /* 0x000fe200048070ff */
[----:B------:R1:W-:Y:S01]  /*69d0*/  STS.128 [R84+UR44+0x4200], R104 ;  /* 0x0042006854007988 */ /* 0x0003e20008000c2c */
[----:B------:R-:W-:Y:S02]  /*69e0*/  F2FP.SATFINITE.E4M3.F32.PACK_AB_MERGE_C R113, R31, R26, RZ ;  /* 0x0000001a1f71723e */ /* 0x000fe400048070ff */
[----:B------:R-:W-:Y:S02]  /*69f0*/  F2FP.SATFINITE.E4M3.F32.PACK_AB_MERGE_C R114, R35, R30, RZ ;  /* 0x0000001e2372723e */ /* 0x000fe400048070ff */
[----:B------:R-:W-:Y:S02]  /*6a00*/  F2FP.SATFINITE.E4M3.F32.PACK_AB_MERGE_C R108, R17, R16, R108 ;  /* 0x00000010116c723e */ /* 0x000fe4000480706c */
[----:B------:R-:W-:Y:S02]  /*6a10*/  F2FP.SATFINITE.E4M3.F32.PACK_AB_MERGE_C R109, R21, R20, R109 ;  /* 0x00000014156d723e */ /* 0x000fe4000480706d */
[----:B------:R-:W-:Y:S02]  /*6a20*/  F2FP.SATFINITE.E4M3.F32.PACK_AB_MERGE_C R110, R25, R24, R113 ;  /* 0x00000018196e723e */ /* 0x000fe40004807071 */
[----:B------:R-:W-:Y:S02]  /*6a30*/  F2FP.SATFINITE.E4M3.F32.PACK_AB_MERGE_C R111, R29, R28, R114 ;  /* 0x0000001c1d6f723e */ /* 0x000fe40004807072 */
[----:B------:R-:W-:Y:S02]  /*6a40*/  LEA R112, R93, UR44, 0x3 ;  /* 0x0000002c5d707c11 */ /* 0x000fe4000f8e18ff */
[----:B------:R-:W-:Y:S01]  /*6a50*/  @P6 SHF.L.U32 R113, R91, 0x1f, RZ ;  /* 0x0000001f5b716819 */ /* 0x000fe200000006ff */
[----:B------:R1:W-:Y:S01]  /*6a60*/  STS.128 [R99+0x4210], R108 ;  /* 0x0042106c63007388 */ /* 0x0003e20000000c00 */
[----:B------:R-:W-:Y:S01]  /*6a70*/  @!PT LDS RZ, [RZ] ;  /* 0x00000000fffff984 */ /* 0x000fe20000000800 */
[----:B------:R-:W-:Y:S01]  /*6a80*/  @!PT LDS RZ, [RZ] ;  /* 0x00000000fffff984 */ /* 0x000fe20000000800 */
[----:B------:R-:W-:Y:S01]  /*6a90*/  @!PT LDS RZ, [RZ] ;  /* 0x00000000fffff984 */ /* 0x000fe20000000800 */
[----:B------:R-:W-:Y:S01]  /*6aa0*/  @!PT LDS RZ, [RZ] ;  /* 0x00000000fffff984 */ /* 0x000fe20000000800 */
[----:B------:R2:W-:Y:S07]  /*6ab0*/  MEMBAR.ALL.CTA ;  /* 0x0000000000007992 */ /* 0x0005ee0000008000 */
[----:B--2---:R-:W2:Y:S02]  /*6ac0*/  FENCE.VIEW.ASYNC.S ;  /* 0x00000000000073c6 */ /* 0x004ea40000000000 */
[----:B--2---:R-:W-:Y:S06]  /*6ad0*/  BAR.SYNC.DEFER_BLOCKING 0x1, 0x80 ;  /* 0x0042000000007b1d */ /* 0x004fec0000010000 */
[----:B------:R-:W-:Y:S05]  /*6ae0*/  @P0 BRA `(.L_x_105) ;  /* 0x0000000000280947 */ /* 0x000fea0003800000 */
[----:B------:R-:W-:Y:S01]  /*6af0*/  UIADD3 UR4, UPT, UPT, UR44, 0x4200, URZ ;  /* 0x000042002c047890 */ /* 0x000fe2000fffe0ff */
[----:B------:R-:W-:Y:S05]  /*6b00*/  UMOV UR51, UR36 ;  /* 0x0000002400337c82 */ /* 0x000fea0008000000 */
[----:B------:R-:W-:Y:S01]  /*6b10*/  MOV R96, UR4 ;  /* 0x0000000400607c02 */ /* 0x000fe20008000f00 */
[----:B------:R-:W-:Y:S03]  /*6b20*/  UIADD3 UR4, UP0, UPT, UR62, 0x680, URZ ;  /* 0x000006803e047890 */ /* 0x000fe6000ff1e0ff */
[----:B------:R-:W-:Y:S01]  /*6b30*/  R2UR UR48, R96 ;  /* 0x00000000603072ca */ /* 0x000fe200000e0000 */
[----:B------:R-:W-:Y:S11]  /*6b40*/  UIADD3.X UR5, UPT, UPT, URZ, UR63, URZ, UP0, !UPT ;  /* 0x0000003fff057290 */ /* 0x000ff600087fe4ff */
[----:B------:R-:W-:Y:S01]  /*6b50*/  @!UPT UIADD3 URZ, UPT, UPT, URZ, URZ, URZ ;  /* 0x000000fffffff290 */ /* 0x000fe2000fffe0ff */
[----:B------:R2:W-:Y:S01]  /*6b60*/  UTMASTG.3D [UR48], [UR4] ;  /* 0x00000030040073b5 */ /* 0x0005e20008010000 */
[----:B------:R0:W-:Y:S01]  /*6b70*/  UTMACMDFLUSH ;  /* 0x00000000000079b7 */ /* 0x0001e20000000000 */
[----:B--2---:R-:W-:Y:S04]  /*6b80*/  DEPBAR.LE SB0, 0x1 ;  /* 0x000080400000791a */ /* 0x004fe80000000000 */
.L_x_105:
[----:B------:R-:W-:Y:S05]  /*6b90*/  BSYNC.RECONVERGENT B0 ;  /* 0x0000000000007941 */ /* 0x000fea0003800200 */
.L_x_104:
[----:B------:R-:W-:Y:S06]  /*6ba0*/  BAR.SYNC.DEFER_BLOCKING 0x1, 0x80 ;  /* 0x0042000000007b1d */ /* 0x000fec0000010000 */
[----:B------:R-:W2:Y:S01]  /*6bb0*/  @P6 SYNCS.PHASECHK.TRANS64.TRYWAIT P0, [R112+URZ+0x30], R113 ;  /* 0x00003071700065a7 */ /* 0x000ea200080011ff */
[----:B------:R-:W-:Y:S01]  /*6bc0*/  BSSY B1, `(.L_x_106) ;  /* 0x0000020000017945 */ /* 0x000fe20003800000 */
[----:B--2---:R-:W-:Y:S03]  /*6bd0*/  @P6 SEL R100, RZ, 0x1, !P0 ;  /* 0x00000001ff646807 */ /* 0x004fe60004000000 */
[----:B------:R-:W-:Y:S05]  /*6be0*/  @!P6 BRA `(.L_x_107) ;  /* 0x000000000074e947 */ /* 0x000fea0003800000 */
[----:B------:R-:W-:Y:S01]  /*6bf0*/  ISETP.NE.AND P1, PT, R101, RZ, PT ;  /* 0x000000ff6500720c */ /* 0x000fe20003f25270 */
[----:B------:R-:W2:Y:S01]  /*6c00*/  S2R R0, SR_CgaCtaId ;  /* 0x0000000000007919 */ /* 0x000ea20000008800 */
[----:B------:R-:W-:Y:S01]  /*6c10*/  ISETP.NE.AND P0, PT, R100, RZ, PT ;  /* 0x000000ff6400720c */ /* 0x000fe20003f05270 */
[----:B------:R-:W-:Y:S10]  /*6c20*/  BSSY B0, `(.L_x_108) ;  /* 0x0000008000007945 */ /* 0x000ff40003800000 */
[----:B------:R-:W-:Y:S05]  /*6c30*/  @P1 IMAD R2, R93, 0x1000, R84 ;  /* 0x000010005d021824 */ /* 0x000fea00078e0254 */
[----:B------:R-:W-:Y:S05]  /*6c40*/  @P1 IADD3 R4, PT, PT, R2, UR44, RZ ;  /* 0x0000002c02041c10 */ /* 0x000fea000fffe0ff */
[----:B------:R-:W-:Y:S01]  /*6c50*/  @P1 IMAD.IADD R4, R4, 0x1, R103 ;  /* 0x0000000104041824 */ /* 0x000fe200078e0267 */
[----:B------:R-:W-:Y:S06]  /*6c60*/  @P0 BRA `(.L_x_109) ;  /* 0x00000000000c0947 */ /* 0x000fec0003800000 */
[----:B------:R-:W-:Y:S04]  /*6c70*/  SHF.L.U32 R3, R91, 0x1f, RZ ;  /* 0x0000001f5b037819 */ /* 0x000fe800000006ff */
[----:B------:R-:W3:Y:S02]  /*6c80*/  SYNCS.PHASECHK.TRANS64.TRYWAIT P0, [R112+URZ+0x30], R3 ;  /* 0x00003003700075a7 */ /* 0x000ee400080011ff */
[----:B---3--:R-:W-:Y:S05]  /*6c90*/  @!P0 BRA `(.L_x_110) ;  /* 0x0000003000ac8947 */ /* 0x008fea0003800000 */
.L_x_109:
[----:B------:R-:W-:Y:S05]  /*6ca0*/  BSYNC B0 ;  /* 0x0000000000007941 */ /* 0x000fea0003800000 */
.L_x_108:
[----:B------:R-:W-:Y:S01]  /*6cb0*/  ISETP.NE.AND P0, PT, R101, RZ, PT ;  /* 0x000000ff6500720c */ /* 0x000fe20003f05270 */
[----:B---3--:R-:W-:Y:S02]  /*6cc0*/  VIADD R3, R112, 0x50 ;  /* 0x0000005070037836 */ /* 0x008fe40000000000 */
[----:B------:R-:W-:Y:S03]  /*6cd0*/  VIADD R93, R93, 0x1 ;  /* 0x000000015d5d7836 */ /* 0x000fe60000000000 */
[----:B--2---:R-:W-:Y:S07]  /*6ce0*/  PRMT R0, R0, 0x654, R3 ;  /* 0x0000065400007816 */ /* 0x004fee0000000003 */
[----:B------:R2:W3:Y:S04]  /*6cf0*/  @P0 LDS.128 R72, [R2+UR44+0x200] ;  /* 0x0002002c02480984 */ /* 0x0004e80008000c00 */
[----:B------:R2:W4:Y:S01]  /*6d00*/  @P0 LDS.128 R76, [R4+0x210] ;  /* 0x00021000044c0984 */ /* 0x0005220000000c00 */
        /* <DEDUP_REMOVED lines=10> */
[----:B--23--:R-:W-:Y:S02]  /*6db0*/  LOP3.LUT R91, R91, R0, RZ, 0x3c, !PT ;  /* 0x000000005b5b7212 */ /* 0x00cfe400078e3cff */
.L_x_107:
[----:B------:R-:W-:Y:S05]  /*6dc0*/  BSYNC B1 ;  /* 0x0000000000017941 */ /* 0x000fea0003800000 */
.L_x_106:
[----:B------:R-:W-:Y:S05]  /*6dd0*/  VIADD R3, R39, 0x40 ;  /* 0x0000004027037836 */ /* 0x000fea0000000000 */
[----:B------:R-:W-:Y:S04]  /*6de0*/  SHF.R.U32.HI R3, RZ, 0x15, R3 ;  /* 0x00000015ff037819 */ /* 0x000fe80000011603 */
[----:B------:R-:W-:Y:S11]  /*6df0*/  LOP3.LUT P0, RZ, R3, 0x3, R86, 0x48, !PT ;  /* 0x0000000303ff7812 */ /* 0x000ff60007804856 */
[----:B------:R-:W-:Y:S02]  /*6e00*/  @!UPT UIADD3 URZ, UPT, UPT, URZ, URZ, URZ ;  /* 0x000000fffffff290 */ /* 0x000fe4000fffe0ff */
[----:B------:R-:W-:Y:S05]  /*6e10*/  @!P0 BRA `(.L_x_111) ;  /* 0x0000000000408947 */ /* 0x000fea0003800000 */
[----:B------:R-:W2:Y:S01]  /*6e20*/  LDCU.64 UR8, c[0x4][0x78] ;  /* 0x01000f00ff0877ac */ /* 0x000ea20008000a00 */
[----:B------:R-:W-:Y:S01]  /*6e30*/  MOV R3, 0x0 ;  /* 0x0000000000037802 */ /* 0x000fe20000000f00 */
[----:B------:R-:W-:Y:S02]  /*6e40*/  HFMA2 R12, -RZ, RZ, 0, 5.9604644775390625e-08 ;  /* 0x00000001ff0c7431 */ /* 0x000fe400000001ff */
[----:B------:R-:W-:Y:S02]  /*6e50*/  IMAD.MOV.U32 R8, RZ, RZ, 0x192 ;  /* 0x00000192ff087424 */ /* 0x000fe400078e00ff */
[----:B------:R-:W-:Y:S01]  /*6e60*/  IMAD.MOV.U32 R13, RZ, RZ, RZ ;  /* 0x000000ffff0d7224 */ /* 0x000fe200078e00ff */
[----:B------:R-:W3:Y:S01]  /*6e70*/  LDCU.64 UR6, c[0x4][0x80] ;  /* 0x01001000ff0677ac */ /* 0x000ee20008000a00 */
[----:B------:R-:W1:Y:S01]  /*6e80*/  LDC.64 R2, c[0x4][R3] ;  /* 0x0100000003027b82 */ /* 0x000e620000000a00 */
[----:B------:R-:W5:Y:S01]  /*6e90*/  LDCU.64 UR4, c[0x4][0x18] ;  /* 0x01000300ff0477ac */ /* 0x000f620008000a00 */
[----:B--2---:R-:W-:Y:S01]  /*6ea0*/  MOV R5, UR9 ;  /* 0x0000000900057c02 */ /* 0x004fe20008000f00 */
[----:B------:R-:W-:Y:S01]  /*6eb0*/  IMAD.U32 R4, RZ, RZ, UR8 ;  /* 0x00000008ff047e24 */ /* 0x000fe2000f8e00ff */
[----:B---3--:R-:W-:Y:S01]  /*6ec0*/  MOV R7, UR7 ;  /* 0x0000000700077c02 */ /* 0x008fe20008000f00 */
[----:B------:R-:W-:Y:S01]  /*6ed0*/  IMAD.U32 R6, RZ, RZ, UR6 ;  /* 0x00000006ff067e24 */ /* 0x000fe2000f8e00ff */
[----:B-----5:R-:W-:Y:S01]  /*6ee0*/  MOV R11, UR5 ;  /* 0x00000005000b7c02 */ /* 0x020fe20008000f00 */
[----:B------:R-:W-:Y:S02]  /*6ef0*/  IMAD.U32 R10, RZ, RZ, UR4 ;  /* 0x00000004ff0a7e24 */ /* 0x000fe4000f8e00ff */
[----:B------:R-:W-:Y:S07]  /*6f00*/  LEPC R20, `(.L_x_111) ;  /* 0x000000001014794e */ /* 0x000fee0000000000 */
[----:B-1--4-:R-:W-:Y:S05]  /*6f10*/  CALL.ABS.NOINC R2 ;  /* 0x0000000002007343 */ /* 0x012fea0003c00000 */
.L_x_111:
        /* <DEDUP_REMOVED lines=14> */
[----:B------:R-:W-:Y:S01]  /*7000*/  F2FP.F16.E4M3.UNPACK_B R54, R75 ;  /* 0x0000004bff36723e */ /* 0x000fe200020006ff */
[----:B------:R-:W-:Y:S01]  /*7010*/  LDTM.16dp32bit_t0_t15.x32 R4, tmem[UR4+0x40] ;  /* 0x00004004000479ee */ /* 0x000fe20008a80000 */
[----:B------:R-:W2:Y:S01]  /*7020*/  LDTM.16dp32bit_t16_t31.x32 R4, tmem[UR4+0x60] ;  /* 0x00006004000479ee */ /* 0x000ea20008aa0000 */
[----:B------:R-:W-:Y:S01]  /*7030*/  HADD2.F32 R46, -RZ, R46.H1_H1 ;  /* 0x3000002eff2e7230 */ /* 0x000fe20000004100 */
[----:B----4-:R-:W-:Y:S01]  /*7040*/  F2FP.F16.E4M3.UNPACK_B R58, R76 ;  /* 0x0000004cff3a723e */ /* 0x010fe200020006ff */
[--C-:B------:R-:W-:Y:S01]  /*7050*/  HADD2.F32 R49, -RZ, R50.reuse.H0_H0 ;  /* 0x20000032ff317230 */ /* 0x100fe20000004100 */
[----:B------:R-:W-:Y:S01]  /*7060*/  F2FP.F16.E4M3.UNPACK_B R62, R77 ;  /* 0x0000004dff3e723e */ /* 0x000fe200020006ff */
[----:B------:R-:W-:Y:S01]  /*7070*/  HADD2.F32 R50, -RZ, R50.H1_H1 ;  /* 0x30000032ff327230 */ /* 0x000fe20000004100 */
[----:B------:R-:W-:Y:S01]  /*7080*/  F2FP.F16.E4M3.UNPACK_B R66, R78 ;  /* 0x0000004eff42723e */ /* 0x000fe200020006ff */
[--C-:B------:R-:W-:Y:S01]  /*7090*/  HADD2.F32 R53, -RZ, R54.reuse.H0_H0 ;  /* 0x20000036ff357230 */ /* 0x100fe20000004100 */
[----:B------:R-:W-:Y:S01]  /*70a0*/  F2FP.F16.E4M3.UNPACK_B R70, R79 ;  /* 0x0000004fff46723e */ /* 0x000fe200020006ff */
[----:B------:R-:W-:Y:S01]  /*70b0*/  HADD2.F32 R54, -RZ, R54.H1_H1 ;  /* 0x30000036ff367230 */ /* 0x000fe20000004100 */
[----:B------:R-:W-:Y:S01]  /*70c0*/  F2FP.F16.E4M3.UNPACK_B R56, R75.H1 ;  /* 0x0000004bff38723e */ /* 0x000fe200030006ff */
[--C-:B------:R-:W-:Y:S01]  /*70d0*/  HADD2.F32 R57, -RZ, R58.reuse.H0_H0 ;  /* 0x2000003aff397230 */ /* 0x100fe20000004100 */
[----:B------:R-:W-:Y:S01]  /*70e0*/  F2FP.F16.E4M3.UNPACK_B R60, R76.H1 ;  /* 0x0000004cff3c723e */ /* 0x000fe200030006ff */
[----:B------:R-:W-:Y:S01]  /*70f0*/  HADD2.F32 R58, -RZ, R58.H1_H1 ;  /* 0x3000003aff3a7230 */ /* 0x000fe20000004100 */
[----:B------:R-:W-:Y:S01]  /*7100*/  F2FP.F16.E4M3.UNPACK_B R64, R77.H1 ;  /* 0x0000004dff40723e */ /* 0x000fe200030006ff */
[--C-:B------:R-:W-:Y:S01]  /*7110*/  HADD2.F32 R61, -RZ, R62.reuse.H0_H0 ;  /* 0x2000003eff3d7230 */ /* 0x100fe20000004100 */
[----:B------:R-:W-:Y:S01]  /*7120*/  F2FP.F16.E4M3.UNPACK_B R68, R78.H1 ;  /* 0x0000004eff44723e */ /* 0x000fe200030006ff */
[----:B------:R-:W-:Y:S01]  /*7130*/  HADD2.F32 R62, -RZ, R62.H1_H1 ;  /* 0x3000003eff3e7230 */ /* 0x000fe20000004100 */
[----:B------:R-:W-:Y:S01]  /*7140*/  ISETP.NE.AND P0, PT, R97, RZ, PT ;  /* 0x000000ff6100720c */ /* 0x000fe20003f05270 */
[--C-:B------:R-:W-:Y:S01]  /*7150*/  HADD2.F32 R65, -RZ, R66.reuse.H0_H0 ;  /* 0x20000042ff417230 */ /* 0x100fe20000004100 */
[----:B------:R-:W-:Y:S01]  /*7160*/  ISETP.NE.AND P6, PT, R102, RZ, PT ;  /* 0x000000ff6600720c */ /* 0x000fe20003fc5270 */
[----:B------:R-:W-:Y:S02]  /*7170*/  HADD2.F32 R66, -RZ, R66.H1_H1 ;  /* 0x30000042ff427230 */ /* 0x000fe40000004100 */
[--C-:B------:R-:W-:Y:S02]  /*7180*/  HADD2.F32 R69, -RZ, R70.reuse.H0_H0 ;  /* 0x20000046ff457230 */ /* 0x100fe40000004100 */
[C---:B--2---:R-:W-:Y:S01]  /*7190*/  FMUL R0, R38.reuse, R4 ;  /* 0x0000000426007220 */ /* 0x044fe20000400000 */
[C---:B------:R-:W-:Y:S01]  /*71a0*/  FMUL R2, R38.reuse, R5 ;  /* 0x0000000526027220 */ /* 0x040fe20000400000 */
[C---:B------:R-:W-:Y:S01]  /*71b0*/  FMUL R4, R38.reuse, R8 ;  /* 0x0000000826047220 */ /* 0x040fe20000400000 */
[C---:B------:R-:W-:Y:S01]  /*71c0*/  FMUL R5, R38.reuse, R9 ;  /* 0x0000000926057220 */ /* 0x040fe20000400000 */
[C---:B------:R-:W-:Y:S01]  /*71d0*/  FFMA R0, R41.reuse, R40, R0 ;  /* 0x0000002829007223 */ /* 0x040fe20000000000 */
[C---:B------:R-:W-:Y:S01]  /*71e0*/  FFMA R2, R41.reuse, R43, R2 ;  /* 0x0000002b29027223 */ /* 0x040fe20000000002 */
        /* <DEDUP_REMOVED lines=10> */
[----:B------:R-:W-:Y:S02]  /*7290*/  HADD2.F32 R70, -RZ, R70.H1_H1 ;  /* 0x30000046ff467230 */ /* 0x000fe40000004100 */
[C---:B------:R-:W-:Y:S01]  /*72a0*/  FMUL R28, R38.reuse, R32 ;  /* 0x00000020261c7220 */ /* 0x040fe20000400000 */
[C---:B------:R-:W-:Y:S01]  /*72b0*/  FMUL R29, R38.reuse, R33 ;  /* 0x00000021261d7220 */ /* 0x040fe20000400000 */
[C---:B------:R-:W-:Y:S01]  /*72c0*/  FMUL R3, R38.reuse, R6 ;  /* 0x0000000626037220 */ /* 0x040fe20000400000 */
[C---:B------:R-:W-:Y:S01]  /*72d0*/  FMUL R7, R38.reuse, R7 ;  /* 0x0000000726077220 */ /* 0x040fe20000400000 */
[--C-:B------:R-:W-:Y:S02]  /*72e0*/  HADD2.F32 R47, -RZ, R48.reuse.H0_H0 ;  /* 0x20000030ff2f7230 */ /* 0x100fe40000004100 */
[C---:B------:R-:W-:Y:S01]  /*72f0*/  FMUL R6, R38.reuse, R10 ;  /* 0x0000000a26067220 */ /* 0x040fe20000400000 */
[C---:B------:R-:W-:Y:S01]  /*7300*/  FFMA R3, R41.reuse, R42, R3 ;  /* 0x0000002a29037223 */ /* 0x040fe20000000003 */
[----:B------:R-:W-:Y:S02]  /*7310*/  HADD2.F32 R48, -RZ, R48.H1_H1 ;  /* 0x30000030ff307230 */ /* 0x000fe40000004100 */
[C---:B------:R-:W-:Y:S01]  /*7320*/  FFMA R7, R41.reuse, R44, R7 ;  /* 0x0000002c29077223 */ /* 0x040fe20000000007 */
[C---:B------:R-:W-:Y:S01]  /*7330*/  FFMA R4, R41.reuse, R45, R4 ;  /* 0x0000002d29047223 */ /* 0x040fe20000000004 */
[C---:B------:R-:W-:Y:S01]  /*7340*/  FFMA R5, R41.reuse, R46, R5 ;  /* 0x0000002e29057223 */ /* 0x040fe20000000005 */
[----:B------:R-:W-:Y:S01]  /*7350*/  FFMA R6, R41, R47, R6 ;  /* 0x0000002f29067223 */ /* 0x000fe20000000006 */
[----:B------:R-:W-:Y:S01]  /*7360*/  FMUL R11, R38, R11 ;  /* 0x0000000b260b7220 */ /* 0x000fe20000400000 */
[----:B------:R-:W-:Y:S01]  /*7370*/  F2FP.F16.E4M3.UNPACK_B R40, R79.H1 ;  /* 0x0000004fff28723e */ /* 0x000fe200030006ff */
[--C-:B------:R-:W-:Y:S01]  /*7380*/  HADD2.F32 R51, -RZ, R52.reuse.H0_H0 ;  /* 0x20000034ff337230 */ /* 0x100fe20000004100 */
[----:B-1----:R-:W-:Y:S01]  /*7390*/  F2FP.SATFINITE.E4M3.F32.PACK_AB_MERGE_C R105, R7, R3, RZ ;  /* 0x000000030769723e */ /* 0x002fe200048070ff */
[C---:B------:R-:W-:Y:S01]  /*73a0*/  FFMA R11, R41.reuse, R48, R11 ;  /* 0x00000030290b7223 */ /* 0x040fe2000000000b */
[C---:B------:R-:W-:Y:S01]  /*73b0*/  FFMA R8, R41.reuse, R49, R8 ;  /* 0x0000003129087223 */ /* 0x040fe20000000008 */
[----:B------:R-:W-:Y:S01]  /*73c0*/  FFMA R9, R41, R50, R9 ;  /* 0x0000003229097223 */ /* 0x000fe20000000009 */
[----:B------:R-:W-:Y:S01]  /*73d0*/  F2FP.SATFINITE.E4M3.F32.PACK_AB_MERGE_C R104, R2, R0, R105 ;  /* 0x000000000268723e */ /* 0x000fe20004807069 */
[----:B------:R-:W-:Y:S01]  /*73e0*/  HADD2.F32 R52, -RZ, R52.H1_H1 ;  /* 0x30000034ff347230 */ /* 0x000fe20000004100 */
[----:B------:R-:W-:Y:S01]  /*73f0*/  F2FP.SATFINITE.E4M3.F32.PACK_AB_MERGE_C R106, R11, R6, RZ ;  /* 0x000000060b6a723e */ /* 0x000fe200048070ff */
[C---:B------:R-:W-:Y:S01]  /*7400*/  FMUL R10, R38.reuse, R14 ;  /* 0x0000000e260a7220 */ /* 0x040fe20000400000 */
[C---:B------:R-:W-:Y:S01]  /*7410*/  FMUL R15, R38.reuse, R15 ;  /* 0x0000000f260f7220 */ /* 0x040fe20000400000 */
[--C-:B------:R-:W-:Y:S01]  /*7420*/  HADD2.F32 R55, -RZ, R56.reuse.H0_H0 ;  /* 0x20000038ff377230 */ /* 0x100fe20000004100 */
[----:B------:R-:W-:Y:S01]  /*7430*/  F2FP.SATFINITE.E4M3.F32.PACK_AB_MERGE_C R105, R5, R4, R106 ;  /* 0x000000040569723e */ /* 0x000fe2000480706a */
[C---:B------:R-:W-:Y:S01]  /*7440*/  FFMA R10, R41.reuse, R51, R10 ;  /* 0x00000033290a7223 */ /* 0x040fe2000000000a */
[C---:B------:R-:W-:Y:S01]  /*7450*/  FFMA R15, R41.reuse, R52, R15 ;  /* 0x00000034290f7223 */ /* 0x040fe2000000000f */
[C---:B------:R-:W-:Y:S01]  /*7460*/  FFMA R12, R41.reuse, R53, R12 ;  /* 0x00000035290c7223 */ /* 0x040fe2000000000c */
[C---:B------:R-:W-:Y:S01]  /*7470*/  FFMA R13, R41.reuse, R54, R13 ;  /* 0x00000036290d7223 */ /* 0x040fe2000000000d */
[----:B------:R-:W-:Y:S02]  /*7480*/  HADD2.F32 R56, -RZ, R56.H1_H1 ;  /* 0x30000038ff387230 */ /* 0x000fe40000004100 */
[C---:B------:R-:W-:Y:S01]  /*7490*/  FMUL R14, R38.reuse, R18 ;  /* 0x00000012260e7220 */ /* 0x040fe20000400000 */
[C---:B------:R-:W-:Y:S01]  /*74a0*/  FMUL R19, R38.reuse, R19 ;  /* 0x0000001326137220 */ /* 0x040fe20000400000 */
[--C-:B------:R-:W-:Y:S02]  /*74b0*/  HADD2.F32 R59, -RZ, R60.reuse.H0_H0 ;  /* 0x2000003cff3b7230 */ /* 0x100fe40000004100 */
[C---:B------:R-:W-:Y:S01]  /*74c0*/  FMUL R18, R38.reuse, R22 ;  /* 0x0000001626127220 */ /* 0x040fe20000400000 */
[C---:B------:R-:W-:Y:S01]  /*74d0*/  FFMA R14, R41.reuse, R55, R14 ;  /* 0x00000037290e7223 */ /* 0x040fe2000000000e */
[----:B------:R-:W-:Y:S02]  /*74e0*/  HADD2.F32 R60, -RZ, R60.H1_H1 ;  /* 0x3000003cff3c7230 */ /* 0x000fe40000004100 */
        /* <DEDUP_REMOVED lines=8> */
[C---:B------:R-:W-:Y:S01]  /*7570*/  FFMA R23, R41.reuse, R60, R23 ;  /* 0x0000003c29177223 */ /* 0x040fe20000000017 */
[C---:B------:R-:W-:Y:S01]  /*7580*/  FMUL R27, R38.reuse, R27 ;  /* 0x0000001b261b7220 */ /* 0x040fe20000400000 */
[C---:B------:R-:W-:Y:S01]  /*7590*/  FFMA R20, R41.reuse, R61, R20 ;  /* 0x0000003d29147223 */ /* 0x040fe20000000014 */
[C---:B------:R-:W-:Y:S01]  /*75a0*/  FFMA R21, R41.reuse, R62, R21 ;  /* 0x0000003e29157223 */ /* 0x040fe20000000015 */
[--C-:B------:R-:W-:Y:S02]  /*75b0*/  HADD2.F32 R67, -RZ, R68.reuse.H0_H0 ;  /* 0x20000044ff437230 */ /* 0x100fe40000004100 */
[----:B------:R-:W-:Y:S01]  /*75c0*/  FFMA R22, R41, R63, R22 ;  /* 0x0000003f29167223 */ /* 0x000fe20000000016 */
[----:B------:R-:W-:Y:S02]  /*75d0*/  HADD2.F32 R68, -RZ, R68.H1_H1 ;  /* 0x30000044ff447230 */ /* 0x000fe40000004100 */
[C---:B------:R-:W-:Y:S01]  /*75e0*/  FMUL R26, R38.reuse, R30 ;  /* 0x0000001e261a7220 */ /* 0x040fe20000400000 */
[----:B------:R-:W-:Y:S01]  /*75f0*/  F2FP.SATFINITE.E4M3.F32.PACK_AB_MERGE_C R107, R15, R10, RZ ;  /* 0x0000000a0f6b723e */ /* 0x000fe200048070ff */
        /* <DEDUP_REMOVED lines=8> */
[----:B------:R-:W-:Y:S01]  /*7680*/  F2FP.SATFINITE.E4M3.F32.PACK_AB_MERGE_C R106, R9, R8, R107 ;  /* 0x00000008096a723e */ /* 0x000fe2000480706b */
[----:B------:R-:W-:Y:S01]  /*7690*/  FFMA R31, R41, R68, R31 ;  /* 0x00000044291f7223 */ /* 0x000fe2000000001f */
[----:B------:R-:W-:Y:S01]  /*76a0*/  FMUL R35, R38, R35 ;  /* 0x0000002326237220 */ /* 0x000fe20000400000 */
[----:B------:R-:W-:Y:S01]  /*76b0*/  F2FP.SATFINITE.E4M3.F32.PACK_AB_MERGE_C R107, R19, R14, RZ ;  /* 0x0000000e136b723e */ /* 0x000fe200048070ff */
[C---:B------:R-:W-:Y:S01]  /*76c0*/  FFMA R28, R41.reuse, R69, R28 ;  /* 0x00000045291c7223 */ /* 0x040fe2000000001c */
[C---:B------:R-:W-:Y:S01]  /*76d0*/  FFMA R29, R41.reuse, R70, R29 ;  /* 0x00000046291d7223 */ /* 0x040fe2000000001d */
[C---:B------:R-:W-:Y:S01]  /*76e0*/  FFMA R30, R41.reuse, R43, R30 ;  /* 0x0000002b291e7223 */ /* 0x040fe2000000001e */
[----:B------:R-:W-:Y:S01]  /*76f0*/  FFMA R35, R41, R40, R35 ;  /* 0x0000002829237223 */ /* 0x000fe20000000023 */
        /* <DEDUP_REMOVED lines=21> */
[----:B------:R-:W-:Y:S02]  /*7850*/  UIADD3 UR4, UP0, UPT, UR62, 0x680, URZ ;  /* 0x000006803e047890 */ /* 0x000fe4000ff1e0ff */
[----:B------:R-:W-:Y:S02]  /*7860*/  UIADD3 UR9, UPT, UPT, UR49, 0x40, URZ ;  /* 0x0000004031097890 */ /* 0x000fe4000fffe0ff */
[----:B------:R-:W-:Y:S02]  /*7870*/  UIADD3 UR8, UPT, UPT, UR44, 0x5200, URZ ;  /* 0x000052002c087890 */ /* 0x000fe4000fffe0ff */
[----:B------:R-:W-:Y:S01]  /*7880*/  UIADD3.X UR5, UPT, UPT, URZ, UR63, URZ, UP0, !UPT ;  /* 0x0000003fff057290 */ /* 0x000fe200087fe4ff */
[----:B------:R-:W-:Y:S01]  /*7890*/  UMOV UR10, UR50 ;  /* 0x00000032000a7c82 */ /* 0x000fe20008000000 */
[----:B------:R-:W-:Y:S07]  /*78a0*/  UMOV UR11, UR36 ;  /* 0x00000024000b7c82 */ /* 0x000fee0008000000 */
[----:B------:R2:W-:Y:S01]  /*78b0*/  UTMASTG.3D [UR8], [UR4] ;  /* 0x00000008040073b5 */ /* 0x0005e20008010000 */
[----:B------:R0:W-:Y:S01]  /*78c0*/  UTMACMDFLUSH ;  /* 0x00000000000079b7 */ /* 0x0001e20000000000 */
[----:B--2---:R-:W-:Y:S04]  /*78d0*/  DEPBAR.LE SB0, 0x1 ;  /* 0x000080400000791a */ /* 0x004fe80000000000 */
.L_x_113:
[----:B------:R-:W-:Y:S05]  /*78e0*/  BSYNC.RECONVERGENT B0 ;  /* 0x0000000000007941 */ /* 0x000fea0003800200 */
.L_x_112:
        /* <DEDUP_REMOVED lines=16> */
.L_x_117:
[----:B------:R-:W-:Y:S05]  /*79f0*/  BSYNC B0 ;  /* 0x0000000000007941 */ /* 0x000fea0003800000 */
.L_x_116:
        /* <DEDUP_REMOVED lines=17> */
.L_x_115:
[----:B------:R-:W-:Y:S05]  /*7b10*/  BSYNC B1 ;  /* 0x0000000000017941 */ /* 0x000fea0003800000 */
.L_x_114:
        /* <DEDUP_REMOVED lines=21> */
.L_x_119:
        /* <DEDUP_REMOVED lines=18> */
[----:B------:R-:W-:Y:S01]  /*7d90*/  ISETP.NE.AND P6, PT, R102, RZ, PT ;  /* 0x000000ff6600720c */ /* 0x000fe20003fc5270 */
[--C-:B------:R-:W-:Y:S01]  /*7da0*/  HADD2.F32 R49, -RZ, R50.reuse.H0_H0 ;  /* 0x20000032ff317230 */ /* 0x100fe20000004100 */
[----:B----4-:R-:W-:Y:S01]  /*7db0*/  F2FP.F16.E4M3.UNPACK_B R58, R76 ;  /* 0x0000004cff3a723e */ /* 0x010fe200020006ff */
[----:B------:R-:W-:Y:S01]  /*7dc0*/  HADD2.F32 R50, -RZ, R50.H1_H1 ;  /* 0x30000032ff327230 */ /* 0x000fe20000004100 */
[----:B------:R-:W-:Y:S01]  /*7dd0*/  F2FP.F16.E4M3.UNPACK_B R62, R77 ;  /* 0x0000004dff3e723e */ /* 0x000fe200020006ff */
[--C-:B------:R-:W-:Y:S01]  /*7de0*/  HADD2.F32 R53, -RZ, R54.reuse.H0_H0 ;  /* 0x20000036ff357230 */ /* 0x100fe20000004100 */
[----:B------:R-:W-:Y:S01]  /*7df0*/  F2FP.F16.E4M3.UNPACK_B R66, R78 ;  /* 0x0000004eff42723e */ /* 0x000fe200020006ff */
[----:B------:R-:W-:Y:S01]  /*7e00*/  HADD2.F32 R54, -RZ, R54.H1_H1 ;  /* 0x30000036ff367230 */ /* 0x000fe20000004100 */
[----:B------:R-:W-:Y:S01]  /*7e10*/  F2FP.F16.E4M3.UNPACK_B R70, R79 ;  /* 0x0000004fff46723e */ /* 0x000fe200020006ff */
[--C-:B------:R-:W-:Y:S01]  /*7e20*/  HADD2.F32 R57, -RZ, R58.reuse.H0_H0 ;  /* 0x2000003aff397230 */ /* 0x100fe20000004100 */
[----:B------:R-:W-:Y:S01]  /*7e30*/  F2FP.F16.E4M3.UNPACK_B R56, R75.H1 ;  /* 0x0000004bff38723e */ /* 0x000fe200030006ff */
[----:B------:R-:W-:Y:S01]  /*7e40*/  HADD2.F32 R58, -RZ, R58.H1_H1 ;  /* 0x3000003aff3a7230 */ /* 0x000fe20000004100 */
[----:B------:R-:W-:Y:S01]  /*7e50*/  F2FP.F16.E4M3.UNPACK_B R60, R76.H1 ;  /* 0x0000004cff3c723e */ /* 0x000fe200030006ff */
[--C-:B------:R-:W-:Y:S01]  /*7e60*/  HADD2.F32 R61, -RZ, R62.reuse.H0_H0 ;  /* 0x2000003eff3d7230 */ /* 0x100fe20000004100 */
[----:B------:R-:W-:Y:S01]  /*7e70*/  F2FP.F16.E4M3.UNPACK_B R64, R77.H1 ;  /* 0x0000004dff40723e */ /* 0x000fe200030006ff */
[----:B------:R-:W-:Y:S01]  /*7e80*/  HADD2.F32 R62, -RZ, R62.H1_H1 ;  /* 0x3000003eff3e7230 */ /* 0x000fe20000004100 */
[----:B------:R-:W-:Y:S01]  /*7e90*/  F2FP.F16.E4M3.UNPACK_B R68, R78.H1 ;  /* 0x0000004eff44723e */ /* 0x000fe200030006ff */
        /* <DEDUP_REMOVED lines=112> */
[----:B------:R-:W-:Y:S02]  /*85a0*/  UIADD3 UR4, UPT, UPT, UR44, 0x4200, URZ ;  /* 0x000042002c047890 */ /* 0x000fe4000fffe0ff */
[----:B------:R-:W-:Y:S01]  /*85b0*/  UIADD3 UR9, UPT, UPT, UR49, 0x80, URZ ;  /* 0x0000008031097890 */ /* 0x000fe2000fffe0ff */
[----:B------:R-:W-:Y:S01]  /*85c0*/  UMOV UR10, UR50 ;  /* 0x00000032000a7c82 */ /* 0x000fe20008000000 */
[----:B------:R-:W-:Y:S02]  /*85d0*/  UMOV UR11, UR36 ;  /* 0x00000024000b7c82 */ /* 0x000fe40008000000 */
        /* <DEDUP_REMOVED lines=8> */
.L_x_121:
[----:B------:R-:W-:Y:S05]  /*8660*/  BSYNC.RECONVERGENT B0 ;  /* 0x0000000000007941 */ /* 0x000fea0003800200 */
.L_x_120:
        /* <DEDUP_REMOVED lines=16> */
.L_x_125:
[----:B------:R-:W-:Y:S05]  /*8770*/  BSYNC B0 ;  /* 0x0000000000007941 */ /* 0x000fea0003800000 */
.L_x_124:
        /* <DEDUP_REMOVED lines=17> */
.L_x_123:
[----:B------:R-:W-:Y:S05]  /*8890*/  BSYNC B1 ;  /* 0x0000000000017941 */ /* 0x000fea0003800000 */
.L_x_122:
        /* <DEDUP_REMOVED lines=21> */
.L_x_127:
[----:B------:R-:W-:Y:S01]  /*89f0*/  ISETP.NE.AND P0, PT, R97, RZ, PT ;  /* 0x000000ff6100720c */ /* 0x000fe20003f05270 */
[----:B------:R-:W-:Y:S05]  /*8a00*/  WARPSYNC.ALL ;  /* 0x0000000000007948 */ /* 0x000fea0003800000 */
[----:B------:R-:W-:Y:S01]  /*8a10*/  R2UR UR4, R39 ;  /* 0x00000000270472ca */ /* 0x000fe200000e0000 */
[----:B------:R-:W2:Y:S01]  /*8a20*/  S2UR UR6, SR_CgaCtaId ;  /* 0x00000000000679c3 */ /* 0x000ea20000008800 */
[-C--:B------:R-:W-:Y:S01]  /*8a30*/  F2FP.F16.E4M3.UNPACK_B R42, R72.reuse ;  /* 0x00000048ff2a723e */ /* 0x080fe200020006ff */
[----:B------:R-:W-:Y:S01]  /*8a40*/  BSSY.RECONVERGENT B0, `(.L_x_128) ;  /* 0x000009b000007945 */ /* 0x000fe20003800200 */
[----:B------:R-:W-:Y:S02]  /*8a50*/  F2FP.F16.E4M3.UNPACK_B R72, R72.H1 ;  /* 0x00000048ff48723e */ /* 0x000fe400030006ff */
[-C--:B------:R-:W-:Y:S01]  /*8a60*/  F2FP.F16.E4M3.UNPACK_B R46, R73.reuse ;  /* 0x00000049ff2e723e */ /* 0x080fe200020006ff */
[--C-:B------:R-:W-:Y:S01]  /*8a70*/  HADD2.F32 R40, -RZ, R42.reuse.H0_H0 ;  /* 0x2000002aff287230 */ /* 0x100fe20000004100 */
[----:B------:R-:W-:Y:S01]  /*8a80*/  F2FP.F16.E4M3.UNPACK_B R73, R73.H1 ;  /* 0x00000049ff49723e */ /* 0x000fe200030006ff */
[----:B------:R-:W-:Y:S01]  /*8a90*/  HADD2.F32 R42, -RZ, R42.H1_H1 ;  /* 0x3000002aff2a7230 */ /* 0x000fe20000004100 */
[-C--:B------:R-:W-:Y:S01]  /*8aa0*/  F2FP.F16.E4M3.UNPACK_B R50, R74.reuse ;  /* 0x0000004aff32723e */ /* 0x080fe200020006ff */
[----:B------:R-:W-:Y:S01]  /*8ab0*/  HADD2.F32 R43, -RZ, R72.H0_H0 ;  /* 0x20000048ff2b7230 */ /* 0x000fe20000004100 */
[----:B------:R-:W-:Y:S01]  /*8ac0*/  F2FP.F16.E4M3.UNPACK_B R74, R74.H1 ;  /* 0x0000004aff4a723e */ /* 0x000fe200030006ff */
[----:B------:R-:W-:Y:S01]  /*8ad0*/  LDTM.16dp32bit_t0_t15.x32 R4, tmem[UR4+0xc0] ;  /* 0x0000c004000479ee */ /* 0x000fe20008a80000 */
[----:B------:R-:W3:Y:S01]  /*8ae0*/  LDTM.16dp32bit_t16_t31.x32 R4, tmem[UR4+0xe0] ;  /* 0x0000e004000479ee */ /* 0x000ee20008aa0000 */
[----:B------:R-:W-:Y:S01]  /*8af0*/  NOP ;  /* 0x0000000000007918 */ /* 0x000fe20000000000 */
[--C-:B------:R-:W-:Y:S01]  /*8b00*/  HADD2.F32 R45, -RZ, R46.reuse.H0_H0 ;  /* 0x2000002eff2d7230 */ /* 0x100fe20000004100 */
[----:B------:R-:W-:Y:S01]  /*8b10*/  R2UR UR5, R71 ;  /* 0x00000000470572ca */ /* 0x000fe200000e0000 */
[----:B------:R-:W-:Y:S01]  /*8b20*/  HADD2.F32 R46, -RZ, R46.H1_H1 ;  /* 0x3000002eff2e7230 */ /* 0x000fe20000004100 */
[----:B------:R-:W-:Y:S01]  /*8b30*/  F2FP.F16.E4M3.UNPACK_B R54, R75 ;  /* 0x0000004bff36723e */ /* 0x000fe200020006ff */
        /* <DEDUP_REMOVED lines=10> */
[----:B------:R-:W-:Y:S01]  /*8be0*/  UIADD3 UR4, UPT, UPT, UR5, 0xc0, URZ ;  /* 0x000000c005047890 */ /* 0x000fe2000fffe0ff */
[----:B------:R-:W-:Y:S01]  /*8bf0*/  HADD2.F32 R59, -RZ, R58.H1_H1 ;  /* 0x3000003aff3b7230 */ /* 0x000fe20000004100 */
[----:B------:R-:W-:Y:S01]  /*8c00*/  F2FP.F16.E4M3.UNPACK_B R76, R76.H1 ;  /* 0x0000004cff4c723e */ /* 0x000fe200030006ff */
[--C-:B------:R-:W-:Y:S01]  /*8c10*/  HADD2.F32 R60, -RZ, R62.reuse.H0_H0 ;  /* 0x2000003eff3c7230 */ /* 0x100fe20000004100 */
[----:B------:R-:W-:Y:S01]  /*8c20*/  F2FP.F16.E4M3.UNPACK_B R77, R77.H1 ;  /* 0x0000004dff4d723e */ /* 0x000fe200030006ff */
[----:B------:R-:W-:Y:S01]  /*8c30*/  HADD2.F32 R63, -RZ, R62.H1_H1 ;  /* 0x3000003eff3f7230 */ /* 0x000fe20000004100 */
[----:B------:R-:W-:Y:S01]  /*8c40*/  F2FP.F16.E4M3.UNPACK_B R78, R78.H1 ;  /* 0x0000004eff4e723e */ /* 0x000fe200030006ff */
[--C-:B------:R-:W-:Y:S01]  /*8c50*/  HADD2.F32 R64, -RZ, R66.reuse.H0_H0 ;  /* 0x20000042ff407230 */ /* 0x100fe20000004100 */
[----:B--2---:R-:W-:Y:S01]  /*8c60*/  UPRMT UR4, UR6, 0x654, UR4 ;  /* 0x0000065406047896 */ /* 0x004fe20008000004 */
        /* <DEDUP_REMOVED lines=8> */
[----:B------:R-:W-:Y:S01]  /*8cf0*/  SYNCS.ARRIVE.TRANS64.RED.A1T0 RZ, [UR4], RZ ;  /* 0x000000ffffff79a7 */ /* 0x000fe20008100404 */
[C---:B------:R-:W-:Y:S01]  /*8d00*/  FMUL R16, R38.reuse, R16 ;  /* 0x0000001026107220 */ /* 0x040fe20000400000 */
[C---:B------:R-:W-:Y:S01]  /*8d10*/  FMUL R17, R38.reuse, R17 ;  /* 0x0000001126117220 */ /* 0x040fe20000400000 */
[C---:B------:R-:W-:Y:S01]  /*8d20*/  FMUL R0, R38.reuse, R20 ;  /* 0x0000001426007220 */ /* 0x040fe20000400000 */
[C---:B------:R-:W-:Y:S01]  /*8d30*/  FMUL R2, R38.reuse, R21 ;  /* 0x0000001526027220 */ /* 0x040fe20000400000 */
[C---:B------:R-:W-:Y:S01]  /*8d40*/  FMUL R20, R38.reuse, R25 ;  /* 0x0000001926147220 */ /* 0x040fe20000400000 */
[----:B------:R-:W-:Y:S02]  /*8d50*/  HADD2.F32 R67, -RZ, R66.H1_H1 ;  /* 0x30000042ff437230 */ /* 0x000fe40000004100 */
[C---:B------:R-:W-:Y:S01]  /*8d60*/  FMUL R6, R38.reuse, R6 ;  /* 0x0000000626067220 */ /* 0x040fe20000400000 */
[----:B------:R-:W-:Y:S02]  /*8d70*/  HADD2.F32 R44, -RZ, R72.H1_H1 ;  /* 0x30000048ff2c7230 */ /* 0x000fe40000004100 */
[C---:B------:R-:W-:Y:S01]  /*8d80*/  FMUL R7, R38.reuse, R7 ;  /* 0x0000000726077220 */ /* 0x040fe20000400000 */
[--C-:B------:R-:W-:Y:S02]  /*8d90*/  HADD2.F32 R47, -RZ, R73.reuse.H0_H0 ;  /* 0x20000049ff2f7230 */ /* 0x100fe40000004100 */
[C---:B------:R-:W-:Y:S01]  /*8da0*/  FFMA R6, R41.reuse, R43, R6 ;  /* 0x0000002b29067223 */ /* 0x040fe20000000006 */
[--C-:B------:R-:W-:Y:S02]  /*8db0*/  HADD2.F32 R40, -RZ, R68.reuse.H0_H0 ;  /* 0x20000044ff287230 */ /* 0x100fe40000004100 */
[C---:B------:R-:W-:Y:S01]  /*8dc0*/  FFMA R7, R41.reuse, R44, R7 ;  /* 0x0000002c29077223 */ /* 0x040fe20000000007 */
[C---:B------:R-:W-:Y:S01]  /*8dd0*/  FFMA R8, R41.reuse, R45, R8 ;  /* 0x0000002d29087223 */ /* 0x040fe20000000008 */
[----:B------:R-:W-:Y:S01]  /*8de0*/  FFMA R9, R41, R46, R9 ;  /* 0x0000002e29097223 */ /* 0x000fe20000000009 */
[----:B------:R-:W-:Y:S02]  /*8df0*/  HADD2.F32 R43, -RZ, R68.H1_H1 ;  /* 0x30000044ff2b7230 */ /* 0x000fe40000004100 */
[C---:B------:R-:W-:Y:S01]  /*8e00*/  FMUL R10, R38.reuse, R10 ;  /* 0x0000000a260a7220 */ /* 0x040fe20000400000 */
[----:B------:R-:W-:Y:S01]  /*8e10*/  HADD2.F32 R48, -RZ, R73.H1_H1 ;  /* 0x30000049ff307230 */ /* 0x000fe20000004100 */
[----:B------:R-:W-:Y:S01]  /*8e20*/  F2FP.SATFINITE.E4M3.F32.PACK_AB_MERGE_C R100, R7, R6, RZ ;  /* 0x000000060764723e */ /* 0x000fe200048070ff */
[C---:B------:R-:W-:Y:S01]  /*8e30*/  FMUL R7, R38.reuse, R24 ;  /* 0x0000001826077220 */ /* 0x040fe20000400000 */
[----:B------:R-:W-:Y:S01]  /*8e40*/  FFMA R10, R41, R47, R10 ;  /* 0x0000002f290a7223 */ /* 0x000fe2000000000a */
[C---:B------:R-:W-:Y:S01]  /*8e50*/  FMUL R24, R38.reuse, R29 ;  /* 0x0000001d26187220 */ /* 0x040fe20000400000 */
[----:B------:R-:W-:Y:S01]  /*8e60*/  F2FP.SATFINITE.E4M3.F32.PACK_AB_MERGE_C R100, R5, R4, R100 ;  /* 0x000000040564723e */ /* 0x000fe20004807064 */
[C---:B------:R-:W-:Y:S01]  /*8e70*/  FMUL R11, R38.reuse, R11 ;  /* 0x0000000b260b7220 */ /* 0x040fe20000400000 */
[--C-:B------:R-:W-:Y:S02]  /*8e80*/  HADD2.F32 R51, -RZ, R74.reuse.H0_H0 ;  /* 0x2000004aff337230 */ /* 0x100fe40000004100 */
[C---:B------:R-:W-:Y:S01]  /*8e90*/  FMUL R14, R38.reuse, R14 ;  /* 0x0000000e260e7220 */ /* 0x040fe20000400000 */
[----:B------:R-:W-:Y:S02]  /*8ea0*/  HADD2.F32 R52, -RZ, R74.H1_H1 ;  /* 0x3000004aff347230 */ /* 0x000fe40000004100 */
[C---:B------:R-:W-:Y:S01]  /*8eb0*/  FFMA R11, R41.reuse, R48, R11 ;  /* 0x00000030290b7223 */ /* 0x040fe2000000000b */
[C---:B------:R-:W-:Y:S01]  /*8ec0*/  FFMA R12, R41.reuse, R49, R12 ;  /* 0x00000031290c7223 */ /* 0x040fe2000000000c */
[C---:B------:R-:W-:Y:S01]  /*8ed0*/  FFMA R13, R41.reuse, R50, R13 ;  /* 0x00000032290d7223 */ /* 0x040fe2000000000d */
[----:B------:R-:W-:Y:S01]  /*8ee0*/  FFMA R14, R41, R51, R14 ;  /* 0x00000033290e7223 */ /* 0x000fe2000000000e */
[C---:B------:R-:W-:Y:S01]  /*8ef0*/  FMUL R15, R38.reuse, R15 ;  /* 0x0000000f260f7220 */ /* 0x040fe20000400000 */
[--C-:B------:R-:W-:Y:S01]  /*8f00*/  HADD2.F32 R55, -RZ, R75.reuse.H0_H0 ;  /* 0x2000004bff377230 */ /* 0x100fe20000004100 */
[----:B------:R-:W-:Y:S01]  /*8f10*/  F2FP.SATFINITE.E4M3.F32.PACK_AB_MERGE_C R101, R11, R10, RZ ;  /* 0x0000000a0b65723e */ /* 0x000fe200048070ff */
[----:B------:R-:W-:Y:S02]  /*8f20*/  HADD2.F32 R56, -RZ, R75.H1_H1 ;  /* 0x3000004bff387230 */ /* 0x000fe40000004100 */
[C---:B------:R-:W-:Y:S01]  /*8f30*/  FFMA R15, R41.reuse, R52, R15 ;  /* 0x00000034290f7223 */ /* 0x040fe2000000000f */
[----:B------:R-:W-:Y:S01]  /*8f40*/  FFMA R16, R41, R53, R16 ;  /* 0x0000003529107223 */ /* 0x000fe20000000010 */
[----:B------:R-:W-:Y:S01]  /*8f50*/  F2FP.SATFINITE.E4M3.F32.PACK_AB_MERGE_C R101, R9, R8, R101 ;  /* 0x000000080965723e */ /* 0x000fe20004807065 */
[----:B------:R-:W-:Y:S01]  /*8f60*/  FFMA R17, R41, R54, R17 ;  /* 0x0000003629117223 */ /* 0x000fe20000000011 */
[C---:B------:R-:W-:Y:S01]  /*8f70*/  FMUL R18, R38.reuse, R18 ;  /* 0x0000001226127220 */ /* 0x040fe20000400000 */
[----:B------:R-:W-:Y:S01]  /*8f80*/  F2FP.SATFINITE.E4M3.F32.PACK_AB_MERGE_C R102, R15, R14, RZ ;  /* 0x0000000e0f66723e */ /* 0x000fe200048070ff */
[C---:B------:R-:W-:Y:S01]  /*8f90*/  FMUL R19, R38.reuse, R19 ;  /* 0x0000001326137220 */ /* 0x040fe20000400000 */
[--C-:B------:R-:W-:Y:S02]  /*8fa0*/  HADD2.F32 R58, -RZ, R76.reuse.H0_H0 ;  /* 0x2000004cff3a7230 */ /* 0x100fe40000004100 */
[----:B------:R-:W-:Y:S01]  /*8fb0*/  FFMA R18, R41, R55, R18 ;  /* 0x0000003729127223 */ /* 0x000fe20000000012 */
[----:B------:R-:W-:Y:S01]  /*8fc0*/  F2FP.SATFINITE.E4M3.F32.PACK_AB_MERGE_C R102, R13, R12, R102 ;  /* 0x0000000c0d66723e */ /* 0x000fe20004807066 */
[C---:B------:R-:W-:Y:S01]  /*8fd0*/  FFMA R19, R41.reuse, R56, R19 ;  /* 0x0000003829137223 */ /* 0x040fe20000000013 */
[----:B------:R-:W-:Y:S02]  /*8fe0*/  HADD2.F32 R61, -RZ, R76.H1_H1 ;  /* 0x3000004cff3d7230 */ /* 0x000fe40000004100 */
[C---:B------:R-:W-:Y:S01]  /*8ff0*/  FMUL R3, R38.reuse, R22 ;  /* 0x0000001626037220 */ /* 0x040fe20000400000 */
        /* <DEDUP_REMOVED lines=10> */
[C---:B------:R-:W-:Y:S01]  /*90a0*/  FMUL R23, R38.reuse, R28 ;  /* 0x0000001c26177220 */ /* 0x040fe20000400000 */
[----:B------:R-:W-:Y:S01]  /*90b0*/  F2FP.F16.E4M3.UNPACK_B R79, R79.H1 ;  /* 0x0000004fff4f723e */ /* 0x000fe200030006ff */
        /* <DEDUP_REMOVED lines=9> */
[C---:B------:R-:W-:Y:S01]  /*9150*/  FFMA R24, R41.reuse, R67, R24 ;  /* 0x0000004329187223 */ /* 0x040fe20000000018 */
[C---:B------:R-:W-:Y:S01]  /*9160*/  FMUL R28, R38.reuse, R33 ;  /* 0x00000021261c7220 */ /* 0x040fe20000400000 */
[--C-:B------:R-:W-:Y:S02]  /*9170*/  HADD2.F32 R42, -RZ, R79.reuse.H0_H0 ;  /* 0x2000004fff2a7230 */ /* 0x100fe40000004100 */
[C---:B------:R-:W-:Y:S01]  /*9180*/  FFMA R25, R41.reuse, R66, R25 ;  /* 0x0000004229197223 */ /* 0x040fe20000000019 */
[----:B------:R-:W-:Y:S02]  /*9190*/  HADD2.F32 R71, -RZ, R79.H1_H1 ;  /* 0x3000004fff477230 */ /* 0x000fe40000004100 */
[C---:B------:R-:W-:Y:S01]  /*91a0*/  FMUL R29, R38.reuse, R34 ;  /* 0x00000022261d7220 */ /* 0x040fe20000400000 */
        /* <DEDUP_REMOVED lines=9> */
[----:B-1----:R-:W-:Y:S01]  /*9240*/  F2FP.SATFINITE.E4M3.F32.PACK_AB_MERGE_C R105, R22, R21, RZ ;  /* 0x000000151669723e */ /* 0x002fe200048070ff */
[----:B------:R1:W-:Y:S01]  /*9250*/  STS.128 [R84+UR44+0x5200], R100 ;  /* 0x0052006454007988 */ /* 0x0003e20008000c2c */
[----:B------:R-:W-:Y:S02]  /*9260*/  F2FP.SATFINITE.E4M3.F32.PACK_AB_MERGE_C R64, R26, R25, RZ ;  /* 0x000000191a40723e */ /* 0x000fe400048070ff */
[----:B------:R-:W-:Y:S02]  /*9270*/  F2FP.SATFINITE.E4M3.F32.PACK_AB_MERGE_C R67, R30, R29, RZ ;  /* 0x0000001d1e43723e */ /* 0x000fe400048070ff */
[----:B------:R-:W-:Y:S02]  /*9280*/  F2FP.SATFINITE.E4M3.F32.PACK_AB_MERGE_C R104, R2, R0, R3 ;  /* 0x000000000268723e */ /* 0x000fe40004807003 */
[----:B------:R-:W-:Y:S02]  /*9290*/  F2FP.SATFINITE.E4M3.F32.PACK_AB_MERGE_C R105, R20, R7, R105 ;  /* 0x000000071469723e */ /* 0x000fe40004807069 */
[----:B------:R-:W-:Y:S02]  /*92a0*/  F2FP.SATFINITE.E4M3.F32.PACK_AB_MERGE_C R106, R24, R23, R64 ;  /* 0x00000017186a723e */ /* 0x000fe40004807040 */
[----:B------:R-:W-:Y:S02]  /*92b0*/  F2FP.SATFINITE.E4M3.F32.PACK_AB_MERGE_C R107, R28, R27, R67 ;  /* 0x0000001b1c6b723e */ /* 0x000fe40004807043 */
[----:B------:R-:W-:Y:S03]  /*92c0*/  IADD3 R36, PT, PT, R36, 0x1, RZ ;  /* 0x0000000124247810 */ /* 0x000fe60007ffe0ff */
        /* <DEDUP_REMOVED lines=18> */
.L_x_129:
[----:B------:R-:W-:Y:S05]  /*93f0*/  BSYNC.RECONVERGENT B0 ;  /* 0x0000000000007941 */ /* 0x000fea0003800200 */
.L_x_128:
[----:B------:R-:W-:Y:S01]  /*9400*/  R2UR UR4, R87 ;  /* 0x00000000570472ca */ /* 0x000fe200000e0000 */
[----:B------:R-:W-:Y:S01]  /*9410*/  BAR.SYNC.DEFER_BLOCKING 0x1, 0x80 ;  /* 0x0042000000007b1d */ /* 0x000fe20000010000 */
[C---:B------:R-:W-:Y:S01]  /*9420*/  ISETP.NE.AND P0, PT, R89.reuse, 0x2, PT ;  /* 0x000000025900780c */ /* 0x040fe20003f05270 */
[----:B------:R-:W-:Y:S01]  /*9430*/  UISETP.NE.AND UP0, UPT, UR45, URZ, UPT ;  /* 0x000000ff2d00728c */ /* 0x000fe2000bf05270 */
[----:B------:R-:W-:Y:S01]  /*9440*/  ISETP.NE.AND P1, PT, R36, 0x4, PT ;  /* 0x000000042400780c */ /* 0x000fe20003f25270 */
[----:B------:R-:W-:Y:S01]  /*9450*/  UIADD3 UR20, UPT, UPT, UR37, UR59, URZ ;  /* 0x0000003b25147290 */ /* 0x000fe2000fffe0ff */
[----:B------:R-:W-:Y:S02]  /*9460*/  SEL R5, RZ, 0x1, P0 ;  /* 0x00000001ff057807 */ /* 0x000fe40000000000 */
[----:B------:R-:W-:Y:S02]  /*9470*/  SEL R3, RZ, 0x1, P1 ;  /* 0x00000001ff037807 */ /* 0x000fe40000800000 */
[----:B------:R-:W-:Y:S02]  /*9480*/  LOP3.LUT R92, R92, R5, RZ, 0x3c, !PT ;  /* 0x000000055c5c7212 */ /* 0x000fe400078e3cff */
[----:B------:R-:W-:Y:S01]  /*9490*/  LOP3.LUT R94, R94, R3, RZ, 0x3c, !PT ;  /* 0x000000035e5e7212 */ /* 0x000fe200078e3cff */
[----:B------:R-:W-:Y:S01]  /*94a0*/  UIADD3 UR16, UPT, UPT, UR38, UR4, URZ ;  /* 0x0000000426107290 */ /* 0x000fe2000fffe0ff */
[----:B------:R-:W-:Y:S02]  /*94b0*/  SEL R89, R89, RZ, P0 ;  /* 0x000000ff59597207 */ /* 0x000fe40000000000 */
[----:B------:R-:W-:Y:S01]  /*94c0*/  SEL R36, R36, RZ, P1 ;  /* 0x000000ff24247207 */ /* 0x000fe20000800000 */
[----:B------:R-:W-:Y:S01]  /*94d0*/  UMOV UR36, UR58 ;  /* 0x0000003a00247c82 */ /* 0x000fe20008000000 */
[----:B------:R-:W-:Y:S07]  /*94e0*/  BRA.U UP0, `(.L_x_130) ;  /* 0xffffffb900e07547 */ /* 0x000fee000b83ffff */
[----:B------:R-:W-:Y:S05]  /*94f0*/  EXIT ;  /* 0x000000000000794d */ /* 0x000fea0003800000 */
.L_x_24:
[----:B--2---:R2:W3:Y:S02]  /*9500*/  SYNCS.PHASECHK.TRANS64.TRYWAIT P0, [R0+URZ+0xf0], R3 ;  /* 0x0000f003000075a7 */ /* 0x0044e400080011ff */
[----:B---3--:R-:W-:Y:S05]  /*9510*/  @!P0 NANOSLEEP.SYNCS 0x989680 ;  /* 0x009896800000895d */ /* 0x008fea0003900000 */
[----:B------:R-:W3:Y:S02]  /*9520*/  @!P0 SYNCS.PHASECHK.TRANS64 P0, [R0+URZ+0xf0], R3 ;  /* 0x0000f003000085a7 */ /* 0x000ee400080010ff */
[----:B---3--:R-:W-:Y:S05]  /*9530*/  @!P0 BRA `(.L_x_24) ;  /* 0xfffffffc00f08947 */ /* 0x008fea000383ffff */
[----:B------:R-:W-:Y:S05]  /*9540*/  BRA `(.L_x_131) ;  /* 0xffffff8000d87947 */ /* 0x000fea000383ffff */
.L_x_27:
[----:B--2---:R-:W-:-:S07]  /*9550*/  MOV R0, UR33 ;  /* 0x0000002100007c02 */ /* 0x004fce0008000f00 */
.L_x_132:
[----:B--2---:R2:W3:Y:S02]  /*9560*/  SYNCS.PHASECHK.TRANS64.TRYWAIT P0, [R0+URZ+0x18], R3 ;  /* 0x00001803000075a7 */ /* 0x0044e400080011ff */
[----:B---3--:R-:W-:Y:S05]  /*9570*/  @!P0 NANOSLEEP.SYNCS 0x989680 ;  /* 0x009896800000895d */ /* 0x008fea0003900000 */
[----:B------:R-:W3:Y:S02]  /*9580*/  @!P0 SYNCS.PHASECHK.TRANS64 P0, [R0+URZ+0x18], R3 ;  /* 0x00001803000085a7 */ /* 0x000ee400080010ff */
[----:B---3--:R-:W-:Y:S05]  /*9590*/  @!P0 BRA `(.L_x_132) ;  /* 0xfffffffc00f08947 */ /* 0x008fea000383ffff */
[----:B------:R-:W-:Y:S05]  /*95a0*/  BRA `(.L_x_26) ;  /* 0xffffff8400187947 */ /* 0x000fea000383ffff */
.L_x_34:
[----:B-1----:R-:W-:-:S07]  /*95b0*/  MOV R0, UR17 ;  /* 0x0000001100007c02 */ /* 0x002fce0008000f00 */
.L_x_133:
[----:B-1----:R1:W2:Y:S02]  /*95c0*/  SYNCS.PHASECHK.TRANS64.TRYWAIT P0, [R0+URZ+0x18], R3 ;  /* 0x00001803000075a7 */ /* 0x0022a400080011ff */
[----:B--2---:R-:W-:Y:S05]  /*95d0*/  @!P0 NANOSLEEP.SYNCS 0x989680 ;  /* 0x009896800000895d */ /* 0x004fea0003900000 */
[----:B------:R-:W2:Y:S02]  /*95e0*/  @!P0 SYNCS.PHASECHK.TRANS64 P0, [R0+URZ+0x18], R3 ;  /* 0x00001803000085a7 */ /* 0x000ea400080010ff */
[----:B--2---:R-:W-:Y:S05]  /*95f0*/  @!P0 BRA `(.L_x_133) ;  /* 0xfffffffc00f08947 */ /* 0x004fea000383ffff */
[----:B------:R-:W-:Y:S05]  /*9600*/  BRA `(.L_x_33) ;  /* 0xffffff8400d47947 */ /* 0x000fea000383ffff */
.L_x_39:
[----:B-1----:R1:W2:Y:S02]  /*9610*/  SYNCS.PHASECHK.TRANS64.TRYWAIT P0, [R3+URZ+0x80], R0 ;  /* 0x00008000030075a7 */ /* 0x0022a400080011ff */
[----:B--2---:R-:W-:Y:S05]  /*9620*/  @!P0 NANOSLEEP.SYNCS 0x989680 ;  /* 0x009896800000895d */ /* 0x004fea0003900000 */
[----:B------:R-:W2:Y:S02]  /*9630*/  @!P0 SYNCS.PHASECHK.TRANS64 P0, [R3+URZ+0x80], R0 ;  /* 0x00008000030085a7 */ /* 0x000ea400080010ff */
[----:B--2---:R-:W-:Y:S05]  /*9640*/  @!P0 BRA `(.L_x_39) ;  /* 0xfffffffc00f08947 */ /* 0x004fea000383ffff */
[----:B------:R-:W-:Y:S05]  /*9650*/  BRA `(.L_x_134) ;  /* 0xffffff8800747947 */ /* 0x000fea000383ffff */
.L_x_43:
[----:B-1----:R-:W-:-:S07]  /*9660*/  MOV R0, UR4 ;  /* 0x0000000400007c02 */ /* 0x002fce0008000f00 */
.L_x_135:
[----:B-1----:R1:W2:Y:S02]  /*9670*/  SYNCS.PHASECHK.TRANS64.TRYWAIT P0, [R0+URZ], R3 ;  /* 0x00000003000075a7 */ /* 0x0022a400080011ff */
[----:B--2---:R-:W-:Y:S05]  /*9680*/  @!P0 NANOSLEEP.SYNCS 0x989680 ;  /* 0x009896800000895d */ /* 0x004fea0003900000 */
[----:B------:R-:W2:Y:S02]  /*9690*/  @!P0 SYNCS.PHASECHK.TRANS64 P0, [R0+URZ], R3 ;  /* 0x00000003000085a7 */ /* 0x000ea400080010ff */
[----:B--2---:R-:W-:Y:S05]  /*96a0*/  @!P0 BRA `(.L_x_135) ;  /* 0xfffffffc00f08947 */ /* 0x004fea000383ffff */
[----:B------:R-:W-:Y:S05]  /*96b0*/  BRA `(.L_x_136) ;  /* 0xffffff90001c7947 */ /* 0x000fea000383ffff */
.L_x_44:
[----:B------:R-:W-:-:S07]  /*96c0*/  MOV R0, UR5 ;  /* 0x0000000500007c02 */ /* 0x000fce0008000f00 */
.L_x_137:
[----:B-1----:R1:W2:Y:S02]  /*96d0*/  SYNCS.PHASECHK.TRANS64.TRYWAIT P0, [R0+URZ], R3 ;  /* 0x00000003000075a7 */ /* 0x0022a400080011ff */
[----:B--2---:R-:W-:Y:S05]  /*96e0*/  @!P0 NANOSLEEP.SYNCS 0x989680 ;  /* 0x009896800000895d */ /* 0x004fea0003900000 */
[----:B------:R-:W2:Y:S02]  /*96f0*/  @!P0 SYNCS.PHASECHK.TRANS64 P0, [R0+URZ], R3 ;  /* 0x00000003000085a7 */ /* 0x000ea400080010ff */
[----:B--2---:R-:W-:Y:S05]  /*9700*/  @!P0 BRA `(.L_x_137) ;  /* 0xfffffffc00f08947 */ /* 0x004fea000383ffff */
[----:B------:R-:W-:Y:S05]  /*9710*/  BRA `(.L_x_138) ;  /* 0xffffff9000287947 */ /* 0x000fea000383ffff */
.L_x_47:
[----:B-1----:R1:W2:Y:S02]  /*9720*/  SYNCS.PHASECHK.TRANS64.TRYWAIT P0, [R2+URZ+0xe0], R5 ;  /* 0x0000e005020075a7 */ /* 0x0022a400080011ff */
[----:B--2---:R-:W-:Y:S05]  /*9730*/  @!P0 NANOSLEEP.SYNCS 0x989680 ;  /* 0x009896800000895d */ /* 0x004fea0003900000 */
[----:B------:R-:W2:Y:S02]  /*9740*/  @!P0 SYNCS.PHASECHK.TRANS64 P0, [R2+URZ+0xe0], R5 ;  /* 0x0000e005020085a7 */ /* 0x000ea400080010ff */
[----:B--2---:R-:W-:Y:S05]  /*9750*/  @!P0 BRA `(.L_x_47) ;  /* 0xfffffffc00f08947 */ /* 0x004fea000383ffff */
[----:B------:R-:W-:Y:S05]  /*9760*/  BRA `(.L_x_139) ;  /* 0xffffff90008c7947 */ /* 0x000fea000383ffff */
.L_x_48:
[----:B------:R-:W-:-:S07]  /*9770*/  MOV R2, UR4 ;  /* 0x0000000400027c02 */ /* 0x000fce0008000f00 */
.L_x_140:
[----:B-1----:R1:W2:Y:S02]  /*9780*/  SYNCS.PHASECHK.TRANS64.TRYWAIT P0, [R2+URZ+0x90], R5 ;  /* 0x00009005020075a7 */ /* 0x0022a400080011ff */
[----:B--2---:R-:W-:Y:S05]  /*9790*/  @!P0 NANOSLEEP.SYNCS 0x989680 ;  /* 0x009896800000895d */ /* 0x004fea0003900000 */
[----:B------:R-:W2:Y:S02]  /*97a0*/  @!P0 SYNCS.PHASECHK.TRANS64 P0, [R2+URZ+0x90], R5 ;  /* 0x00009005020085a7 */ /* 0x000ea400080010ff */
[----:B--2---:R-:W-:Y:S05]  /*97b0*/  @!P0 BRA `(.L_x_140) ;  /* 0xfffffffc00f08947 */ /* 0x004fea000383ffff */
[----:B------:R-:W-:Y:S05]  /*97c0*/  BRA `(.L_x_141) ;  /* 0xffffff90009c7947 */ /* 0x000fea000383ffff */
.L_x_49:
[----:B-1----:R1:W2:Y:S02]  /*97d0*/  SYNCS.PHASECHK.TRANS64.TRYWAIT P1, [R2+URZ+0x80], R5 ;  /* 0x00008005020075a7 */ /* 0x0022a400080211ff */
[----:B--2---:R-:W-:Y:S05]  /*97e0*/  @!P1 NANOSLEEP.SYNCS 0x989680 ;  /* 0x009896800000995d */ /* 0x004fea0003900000 */
[----:B------:R-:W2:Y:S02]  /*97f0*/  @!P1 SYNCS.PHASECHK.TRANS64 P1, [R2+URZ+0x80], R5 ;  /* 0x00008005020095a7 */ /* 0x000ea400080210ff */
[----:B--2---:R-:W-:Y:S05]  /*9800*/  @!P1 BRA `(.L_x_49) ;  /* 0xfffffffc00f09947 */ /* 0x004fea000383ffff */
[----:B------:R-:W-:Y:S05]  /*9810*/  BRA `(.L_x_142) ;  /* 0xffffff9000cc7947 */ /* 0x000fea000383ffff */
.L_x_52:
[----:B------:R-:W-:-:S07]  /*9820*/  MOV R0, UR4 ;  /* 0x0000000400007c02 */ /* 0x000fce0008000f00 */
.L_x_143:
[----:B-1----:R1:W2:Y:S02]  /*9830*/  SYNCS.PHASECHK.TRANS64.TRYWAIT P0, [R0+URZ+0x90], R3 ;  /* 0x00009003000075a7 */ /* 0x0022a400080011ff */
[----:B--2---:R-:W-:Y:S05]  /*9840*/  @!P0 NANOSLEEP.SYNCS 0x989680 ;  /* 0x009896800000895d */ /* 0x004fea0003900000 */
[----:B------:R-:W2:Y:S02]  /*9850*/  @!P0 SYNCS.PHASECHK.TRANS64 P0, [R0+URZ+0x90], R3 ;  /* 0x00009003000085a7 */ /* 0x000ea400080010ff */
[----:B--2---:R-:W-:Y:S05]  /*9860*/  @!P0 BRA `(.L_x_143) ;  /* 0xfffffffc00f08947 */ /* 0x004fea000383ffff */
[----:B------:R-:W-:Y:S05]  /*9870*/  BRA `(.L_x_51) ;  /* 0xffffff9400207947 */ /* 0x000fea000383ffff */
.L_x_59:
[----:B-1----:R1:W2:Y:S02]  /*9880*/  SYNCS.PHASECHK.TRANS64.TRYWAIT P1, [R0+URZ+0x80], R5 ;  /* 0x00008005000075a7 */ /* 0x0022a400080211ff */
[----:B--2---:R-:W-:Y:S05]  /*9890*/  @!P1 NANOSLEEP.SYNCS 0x989680 ;  /* 0x009896800000995d */ /* 0x004fea0003900000 */
[----:B------:R-:W2:Y:S02]  /*98a0*/  @!P1 SYNCS.PHASECHK.TRANS64 P1, [R0+URZ+0x80], R5 ;  /* 0x00008005000095a7 */ /* 0x000ea400080210ff */
[----:B--2---:R-:W-:Y:S05]  /*98b0*/  @!P1 BRA `(.L_x_59) ;  /* 0xfffffffc00f09947 */ /* 0x004fea000383ffff */
[----:B------:R-:W-:Y:S05]  /*98c0*/  BRA `(.L_x_144) ;  /* 0xffffff9800807947 */ /* 0x000fea000383ffff */
.L_x_60:
[----:B------:R-:W-:-:S07]  /*98d0*/  MOV R3, UR19 ;  /* 0x0000001300037c02 */ /* 0x000fce0008000f00 */
.L_x_145:
[----:B-1----:R1:W2:Y:S02]  /*98e0*/  SYNCS.PHASECHK.TRANS64.TRYWAIT P0, [R3+URZ+0xc0], R0 ;  /* 0x0000c000030075a7 */ /* 0x0022a400080011ff */
[----:B--2---:R-:W-:Y:S05]  /*98f0*/  @!P0 NANOSLEEP.SYNCS 0x989680 ;  /* 0x009896800000895d */ /* 0x004fea0003900000 */
[----:B------:R-:W2:Y:S02]  /*9900*/  @!P0 SYNCS.PHASECHK.TRANS64 P0, [R3+URZ+0xc0], R0 ;  /* 0x0000c000030085a7 */ /* 0x000ea400080010ff */
[----:B--2---:R-:W-:Y:S05]  /*9910*/  @!P0 BRA `(.L_x_145) ;  /* 0xfffffffc00f08947 */ /* 0x004fea000383ffff */
[----:B------:R-:W-:Y:S05]  /*9920*/  BRA `(.L_x_146) ;  /* 0xffffff9800b47947 */ /* 0x000fea000383ffff */
.L_x_63:
[----:B------:R-:W-:Y:S07]  /*9930*/  MOV R0, UR6 ;  /* 0x0000000600007c02 */ /* 0x000fee0008000f00 */
.L_x_147:
[----:B-1----:R1:W2:Y:S02]  /*9940*/  SYNCS.PHASECHK.TRANS64.TRYWAIT P0, [R0+URZ], R3 ;  /* 0x00000003000075a7 */ /* 0x0022a400080011ff */
[----:B--2---:R-:W-:Y:S05]  /*9950*/  @!P0 NANOSLEEP.SYNCS 0x989680 ;  /* 0x009896800000895d */ /* 0x004fea0003900000 */
[----:B------:R-:W2:Y:S02]  /*9960*/  @!P0 SYNCS.PHASECHK.TRANS64 P0, [R0+URZ], R3 ;  /* 0x00000003000085a7 */ /* 0x000ea400080010ff */
[----:B--2---:R-:W-:Y:S05]  /*9970*/  @!P0 BRA `(.L_x_147) ;  /* 0xfffffffc00f08947 */ /* 0x004fea000383ffff */
[----:B------:R-:W-:Y:S05]  /*9980*/  BRA `(.L_x_62) ;  /* 0xffffff9800ec7947 */ /* 0x000fea000383ffff */
.L_x_66:
[----:B------:R-:W-:-:S07]  /*9990*/  MOV R0, UR4 ;  /* 0x0000000400007c02 */ /* 0x000fce0008000f00 */
.L_x_148:
[----:B--2---:R2:W4:Y:S02]  /*99a0*/  SYNCS.PHASECHK.TRANS64.TRYWAIT P0, [R0+URZ], R3 ;  /* 0x00000003000075a7 */ /* 0x00452400080011ff */
[----:B----4-:R-:W-:Y:S05]  /*99b0*/  @!P0 NANOSLEEP.SYNCS 0x989680 ;  /* 0x009896800000895d */ /* 0x010fea0003900000 */
[----:B------:R-:W4:Y:S02]  /*99c0*/  @!P0 SYNCS.PHASECHK.TRANS64 P0, [R0+URZ], R3 ;  /* 0x00000003000085a7 */ /* 0x000f2400080010ff */
[----:B----4-:R-:W-:Y:S05]  /*99d0*/  @!P0 BRA `(.L_x_148) ;  /* 0xfffffffc00f08947 */ /* 0x010fea000383ffff */
[----:B------:R-:W-:Y:S05]  /*99e0*/  BRA `(.L_x_149) ;  /* 0xffffff9c008c7947 */ /* 0x000fea000383ffff */
.L_x_67:
[----:B------:R-:W-:-:S07]  /*99f0*/  MOV R0, UR5 ;  /* 0x0000000500007c02 */ /* 0x000fce0008000f00 */
.L_x_150:
[----:B-1----:R1:W2:Y:S02]  /*9a00*/  SYNCS.PHASECHK.TRANS64.TRYWAIT P0, [R0+URZ], R3 ;  /* 0x00000003000075a7 */ /* 0x0022a400080011ff */
[----:B--2---:R-:W-:Y:S05]  /*9a10*/  @!P0 NANOSLEEP.SYNCS 0x989680 ;  /* 0x009896800000895d */ /* 0x004fea0003900000 */
[----:B------:R-:W2:Y:S02]  /*9a20*/  @!P0 SYNCS.PHASECHK.TRANS64 P0, [R0+URZ], R3 ;  /* 0x00000003000085a7 */ /* 0x000ea400080010ff */
[----:B--2---:R-:W-:Y:S05]  /*9a30*/  @!P0 BRA `(.L_x_150) ;  /* 0xfffffffc00f08947 */ /* 0x004fea000383ffff */
[----:B------:R-:W-:Y:S05]  /*9a40*/  BRA `(.L_x_151) ;  /* 0xffffff9c00987947 */ /* 0x000fea000383ffff */
.L_x_68:
[----:B------:R-:W-:-:S07]  /*9a50*/  MOV R0, UR5 ;  /* 0x0000000500007c02 */ /* 0x000fce0008000f00 */
.L_x_152:
[----:B-1----:R1:W2:Y:S02]  /*9a60*/  SYNCS.PHASECHK.TRANS64.TRYWAIT P0, [R0+URZ], R3 ;  /* 0x00000003000075a7 */ /* 0x0022a400080011ff */
[----:B--2---:R-:W-:Y:S05]  /*9a70*/  @!P0 NANOSLEEP.SYNCS 0x989680 ;  /* 0x009896800000895d */ /* 0x004fea0003900000 */
[----:B------:R-:W2:Y:S02]  /*9a80*/  @!P0 SYNCS.PHASECHK.TRANS64 P0, [R0+URZ], R3 ;  /* 0x00000003000085a7 */ /* 0x000ea400080010ff */
[----:B--2---:R-:W-:Y:S05]  /*9a90*/  @!P0 BRA `(.L_x_152) ;  /* 0xfffffffc00f08947 */ /* 0x004fea000383ffff */
[----:B------:R-:W-:Y:S05]  /*9aa0*/  BRA `(.L_x_153) ;  /* 0xffffff9c00a47947 */ /* 0x000fea000383ffff */
.L_x_69:
[----:B------:R-:W-:-:S07]  /*9ab0*/  MOV R0, UR4 ;  /* 0x0000000400007c02 */ /* 0x000fce0008000f00 */
.L_x_154:
[----:B-1----:R1:W2:Y:S02]  /*9ac0*/  SYNCS.PHASECHK.TRANS64.TRYWAIT P0, [R0+URZ], R3 ;  /* 0x00000003000075a7 */ /* 0x0022a400080011ff */
[----:B--2---:R-:W-:Y:S05]  /*9ad0*/  @!P0 NANOSLEEP.SYNCS 0x989680 ;  /* 0x009896800000895d */ /* 0x004fea0003900000 */
[----:B------:R-:W2:Y:S02]  /*9ae0*/  @!P0 SYNCS.PHASECHK.TRANS64 P0, [R0+URZ], R3 ;  /* 0x00000003000085a7 */ /* 0x000ea400080010ff */
[----:B--2---:R-:W-:Y:S05]  /*9af0*/  @!P0 BRA `(.L_x_154) ;  /* 0xfffffffc00f08947 */ /* 0x004fea000383ffff */
[----:B------:R-:W-:Y:S05]  /*9b00*/  BRA `(.L_x_155) ;  /* 0xffffff9c00b07947 */ /* 0x000fea000383ffff */
.L_x_74:
[----:B--2---:R2:W3:Y:S02]  /*9b10*/  SYNCS.PHASECHK.TRANS64.TRYWAIT P0, [R12+URZ+0x80], R9 ;  /* 0x000080090c0075a7 */ /* 0x0044e400080011ff */
[----:B---3--:R-:W-:Y:S05]  /*9b20*/  @!P0 NANOSLEEP.SYNCS 0x989680 ;  /* 0x009896800000895d */ /* 0x008fea0003900000 */
[----:B------:R-:W3:Y:S02]  /*9b30*/  @!P0 SYNCS.PHASECHK.TRANS64 P0, [R12+URZ+0x80], R9 ;  /* 0x000080090c0085a7 */ /* 0x000ee400080010ff */
[----:B---3--:R-:W-:Y:S05]  /*9b40*/  @!P0 BRA `(.L_x_74) ;  /* 0xfffffffc00f08947 */ /* 0x008fea000383ffff */
[----:B------:R-:W-:Y:S05]  /*9b50*/  BRA `(.L_x_156) ;  /* 0xffffffa000e07947 */ /* 0x000fea000383ffff */
.L_x_77:
[----:B------:R-:W-:Y:S07]  /*9b60*/  MOV R0, UR21 ;  /* 0x0000001500007c02 */ /* 0x000fee0008000f00 */
.L_x_157:
[----:B--2---:R2:W3:Y:S02]  /*9b70*/  SYNCS.PHASECHK.TRANS64.TRYWAIT P2, [R0+URZ+0x78], R11 ;  /* 0x0000780b000075a7 */ /* 0x0044e400080411ff */
[----:B---3--:R-:W-:Y:S05]  /*9b80*/  @!P2 NANOSLEEP.SYNCS 0x989680 ;  /* 0x009896800000a95d */ /* 0x008fea0003900000 */
[----:B------:R-:W3:Y:S02]  /*9b90*/  @!P2 SYNCS.PHASECHK.TRANS64 P2, [R0+URZ+0x78], R11 ;  /* 0x0000780b0000a5a7 */ /* 0x000ee400080410ff */
[----:B---3--:R-:W-:Y:S05]  /*9ba0*/  @!P2 BRA `(.L_x_157) ;  /* 0xfffffffc00f0a947 */ /* 0x008fea000383ffff */
[----:B------:R-:W-:Y:S05]  /*9bb0*/  BRA `(.L_x_76) ;  /* 0xffffffa800487947 */ /* 0x000fea000383ffff */
.L_x_80:
[----:B--2---:R-:W-:Y:S07]  /*9bc0*/  MOV R0, UR21 ;  /* 0x0000001500007c02 */ /* 0x004fee0008000f00 */
.L_x_158:
[----:B--2---:R2:W3:Y:S02]  /*9bd0*/  SYNCS.PHASECHK.TRANS64.TRYWAIT P0, [R0+URZ+0x50], R9 ;  /* 0x00005009000075a7 */ /* 0x0044e400080011ff */
[----:B---3--:R-:W-:Y:S05]  /*9be0*/  @!P0 NANOSLEEP.SYNCS 0x989680 ;  /* 0x009896800000895d */ /* 0x008fea0003900000 */
[----:B------:R-:W3:Y:S02]  /*9bf0*/  @!P0 SYNCS.PHASECHK.TRANS64 P0, [R0+URZ+0x50], R9 ;  /* 0x00005009000085a7 */ /* 0x000ee400080010ff */
[----:B---3--:R-:W-:Y:S05]  /*9c00*/  @!P0 BRA `(.L_x_158) ;  /* 0xfffffffc00f08947 */ /* 0x008fea000383ffff */
[----:B------:R-:W-:Y:S05]  /*9c10*/  BRA `(.L_x_159) ;  /* 0xffffffa800a47947 */ /* 0x000fea000383ffff */
.L_x_81:
[----:B------:R-:W-:Y:S07]  /*9c20*/  MOV R0, UR21 ;  /* 0x0000001500007c02 */ /* 0x000fee0008000f00 */
.L_x_160:
[----:B--2---:R2:W3:Y:S02]  /*9c30*/  SYNCS.PHASECHK.TRANS64.TRYWAIT P0, [R0+URZ+0x58], R9 ;  /* 0x00005809000075a7 */ /* 0x0044e400080011ff */
[----:B---3--:R-:W-:Y:S05]  /*9c40*/  @!P0 NANOSLEEP.SYNCS 0x989680 ;  /* 0x009896800000895d */ /* 0x008fea0003900000 */
[----:B------:R-:W3:Y:S02]  /*9c50*/  @!P0 SYNCS.PHASECHK.TRANS64 P0, [R0+URZ+0x58], R9 ;  /* 0x00005809000085a7 */ /* 0x000ee400080010ff */
[----:B---3--:R-:W-:Y:S05]  /*9c60*/  @!P0 BRA `(.L_x_160) ;  /* 0xfffffffc00f08947 */ /* 0x008fea000383ffff */
[----:B------:R-:W-:Y:S05]  /*9c70*/  BRA `(.L_x_161) ;  /* 0xffffffa800dc7947 */ /* 0x000fea000383ffff */
.L_x_82:
[----:B------:R-:W-:Y:S07]  /*9c80*/  MOV R0, UR21 ;  /* 0x0000001500007c02 */ /* 0x000fee0008000f00 */
.L_x_162:
[----:B--2---:R2:W3:Y:S02]  /*9c90*/  SYNCS.PHASECHK.TRANS64.TRYWAIT P0, [R0+URZ+0x60], R9 ;  /* 0x00006009000075a7 */ /* 0x0044e400080011ff */
[----:B---3--:R-:W-:Y:S05]  /*9ca0*/  @!P0 NANOSLEEP.SYNCS 0x989680 ;  /* 0x009896800000895d */ /* 0x008fea0003900000 */
[----:B------:R-:W3:Y:S02]  /*9cb0*/  @!P0 SYNCS.PHASECHK.TRANS64 P0, [R0+URZ+0x60], R9 ;  /* 0x00006009000085a7 */ /* 0x000ee400080010ff */
[----:B---3--:R-:W-:Y:S05]  /*9cc0*/  @!P0 BRA `(.L_x_162) ;  /* 0xfffffffc00f08947 */ /* 0x008fea000383ffff */
[----:B------:R-:W-:Y:S05]  /*9cd0*/  BRA `(.L_x_163) ;  /* 0xffffffac00207947 */ /* 0x000fea000383ffff */
.L_x_83:
[----:B------:R-:W-:Y:S07]  /*9ce0*/  MOV R0, UR21 ;  /* 0x0000001500007c02 */ /* 0x000fee0008000f00 */
.L_x_164:
[----:B--2---:R2:W3:Y:S02]  /*9cf0*/  SYNCS.PHASECHK.TRANS64.TRYWAIT P0, [R0+URZ+0x68], R9 ;  /* 0x00006809000075a7 */ /* 0x0044e400080011ff */
[----:B---3--:R-:W-:Y:S05]  /*9d00*/  @!P0 NANOSLEEP.SYNCS 0x989680 ;  /* 0x009896800000895d */ /* 0x008fea0003900000 */
[----:B------:R-:W3:Y:S02]  /*9d10*/  @!P0 SYNCS.PHASECHK.TRANS64 P0, [R0+URZ+0x68], R9 ;  /* 0x00006809000085a7 */ /* 0x000ee400080010ff */
[----:B---3--:R-:W-:Y:S05]  /*9d20*/  @!P0 BRA `(.L_x_164) ;  /* 0xfffffffc00f08947 */ /* 0x008fea000383ffff */
[----:B------:R-:W-:Y:S05]  /*9d30*/  BRA `(.L_x_165) ;  /* 0xffffffac00607947 */ /* 0x000fea000383ffff */
.L_x_85:
[----:B------:R-:W-:-:S07]  /*9d40*/  MOV R0, UR21 ;  /* 0x0000001500007c02 */ /* 0x000fce0008000f00 */
.L_x_166:
[----:B---3--:R3:W4:Y:S02]  /*9d50*/  SYNCS.PHASECHK.TRANS64.TRYWAIT P0, [R0+URZ+0x50], R3 ;  /* 0x00005003000075a7 */ /* 0x00872400080011ff */
[----:B----4-:R-:W-:Y:S05]  /*9d60*/  @!P0 NANOSLEEP.SYNCS 0x989680 ;  /* 0x009896800000895d */ /* 0x010fea0003900000 */
[----:B------:R-:W4:Y:S02]  /*9d70*/  @!P0 SYNCS.PHASECHK.TRANS64 P0, [R0+URZ+0x50], R3 ;  /* 0x00005003000085a7 */ /* 0x000f2400080010ff */
[----:B----4-:R-:W-:Y:S05]  /*9d80*/  @!P0 BRA `(.L_x_166) ;  /* 0xfffffffc00f08947 */ /* 0x010fea000383ffff */
[----:B------:R-:W-:Y:S05]  /*9d90*/  BRA `(.L_x_167) ;  /* 0xffffffac00d47947 */ /* 0x000fea000383ffff */
.L_x_86:
[----:B---3--:R-:W-:-:S07]  /*9da0*/  MOV R0, UR21 ;  /* 0x0000001500007c02 */ /* 0x008fce0008000f00 */
.L_x_168:
[----:B---3--:R3:W4:Y:S02]  /*9db0*/  SYNCS.PHASECHK.TRANS64.TRYWAIT P0, [R0+URZ+0x58], R3 ;  /* 0x00005803000075a7 */ /* 0x00872400080011ff */
[----:B----4-:R-:W-:Y:S05]  /*9dc0*/  @!P0 NANOSLEEP.SYNCS 0x989680 ;  /* 0x009896800000895d */ /* 0x010fea0003900000 */
[----:B------:R-:W4:Y:S02]  /*9dd0*/  @!P0 SYNCS.PHASECHK.TRANS64 P0, [R0+URZ+0x58], R3 ;  /* 0x00005803000085a7 */ /* 0x000f2400080010ff */
[----:B----4-:R-:W-:Y:S05]  /*9de0*/  @!P0 BRA `(.L_x_168) ;  /* 0xfffffffc00f08947 */ /* 0x010fea000383ffff */
[----:B------:R-:W-:Y:S05]  /*9df0*/  BRA `(.L_x_169) ;  /* 0xffffffac00c47947 */ /* 0x000fea000383ffff */
.L_x_87:
[----:B---3--:R-:W-:-:S07]  /*9e00*/  MOV R0, UR21 ;  /* 0x0000001500007c02 */ /* 0x008fce0008000f00 */
.L_x_170:
[----:B---3--:R3:W4:Y:S02]  /*9e10*/  SYNCS.PHASECHK.TRANS64.TRYWAIT P0, [R0+URZ+0x60], R3 ;  /* 0x00006003000075a7 */ /* 0x00872400080011ff */
[----:B----4-:R-:W-:Y:S05]  /*9e20*/  @!P0 NANOSLEEP.SYNCS 0x989680 ;  /* 0x009896800000895d */ /* 0x010fea0003900000 */
[----:B------:R-:W4:Y:S02]  /*9e30*/  @!P0 SYNCS.PHASECHK.TRANS64 P0, [R0+URZ+0x60], R3 ;  /* 0x00006003000085a7 */ /* 0x000f2400080010ff */
[----:B----4-:R-:W-:Y:S05]  /*9e40*/  @!P0 BRA `(.L_x_170) ;  /* 0xfffffffc00f08947 */ /* 0x010fea000383ffff */
[----:B------:R-:W-:Y:S05]  /*9e50*/  BRA `(.L_x_171) ;  /* 0xffffffac00b47947 */ /* 0x000fea000383ffff */
.L_x_89:
[----:B-1----:R1:W2:Y:S02]  /*9e60*/  SYNCS.PHASECHK.TRANS64.TRYWAIT P0, [R3+URZ+0x80], R0 ;  /* 0x00008000030075a7 */ /* 0x0022a400080011ff */
[----:B--2---:R-:W-:Y:S05]  /*9e70*/  @!P0 NANOSLEEP.SYNCS 0x989680 ;  /* 0x009896800000895d */ /* 0x004fea0003900000 */
[----:B------:R-:W2:Y:S02]  /*9e80*/  @!P0 SYNCS.PHASECHK.TRANS64 P0, [R3+URZ+0x80], R0 ;  /* 0x00008000030085a7 */ /* 0x000ea400080010ff */
[----:B--2---:R-:W-:Y:S05]  /*9e90*/  @!P0 BRA `(.L_x_89) ;  /* 0xfffffffc00f08947 */ /* 0x004fea000383ffff */
[----:B------:R-:W-:Y:S05]  /*9ea0*/  BRA `(.L_x_172) ;  /* 0xffffffb000847947 */ /* 0x000fea000383ffff */
.L_x_100:
[----:B--2---:R2:W1:Y:S02]  /*9eb0*/  SYNCS.PHASECHK.TRANS64.TRYWAIT P1, [R2+URZ+0x30], R3 ;  /* 0x00003003020075a7 */ /* 0x00446400080211ff */
[----:B-1----:R-:W-:Y:S05]  /*9ec0*/  @!P1 NANOSLEEP.SYNCS 0x989680 ;  /* 0x009896800000995d */ /* 0x002fea0003900000 */
[----:B------:R-:W1:Y:S02]  /*9ed0*/  @!P1 SYNCS.PHASECHK.TRANS64 P1, [R2+URZ+0x30], R3 ;  /* 0x00003003020095a7 */ /* 0x000e6400080210ff */
[----:B-1----:R-:W-:Y:S05]  /*9ee0*/  @!P1 BRA `(.L_x_100) ;  /* 0xfffffffc00f09947 */ /* 0x002fea000383ffff */
[----:B------:R-:W-:Y:S05]  /*9ef0*/  BRA `(.L_x_99) ;  /* 0xffffffbc00fc7947 */ /* 0x000fea000383ffff */
.L_x_102:
[----:B--2---:R2:W4:Y:S02]  /*9f00*/  SYNCS.PHASECHK.TRANS64.TRYWAIT P0, [R71+URZ+0xa0], R4 ;  /* 0x0000a004470075a7 */ /* 0x00452400080011ff */
[----:B----4-:R-:W-:Y:S05]  /*9f10*/  @!P0 NANOSLEEP.SYNCS 0x989680 ;  /* 0x009896800000895d */ /* 0x010fea0003900000 */
[----:B------:R-:W4:Y:S02]  /*9f20*/  @!P0 SYNCS.PHASECHK.TRANS64 P0, [R71+URZ+0xa0], R4 ;  /* 0x0000a004470085a7 */ /* 0x000f2400080010ff */
[----:B----4-:R-:W-:Y:S05]  /*9f30*/  @!P0 BRA `(.L_x_102) ;  /* 0xfffffffc00f08947 */ /* 0x010fea000383ffff */
[----:B------:R-:W-:Y:S05]  /*9f40*/  BRA `(.L_x_101) ;  /* 0xffffffc0004c7947 */ /* 0x000fea000383ffff */
.L_x_110:
[----:B---3--:R3:W4:Y:S02]  /*9f50*/  SYNCS.PHASECHK.TRANS64.TRYWAIT P0, [R112+URZ+0x30], R3 ;  /* 0x00003003700075a7 */ /* 0x00872400080011ff */
[----:B----4-:R-:W-:Y:S05]  /*9f60*/  @!P0 NANOSLEEP.SYNCS 0x989680 ;  /* 0x009896800000895d */ /* 0x010fea0003900000 */
[----:B------:R-:W4:Y:S02]  /*9f70*/  @!P0 SYNCS.PHASECHK.TRANS64 P0, [R112+URZ+0x30], R3 ;  /* 0x00003003700085a7 */ /* 0x000f2400080010ff */
[----:B----4-:R-:W-:Y:S05]  /*9f80*/  @!P0 BRA `(.L_x_110) ;  /* 0xfffffffc00f08947 */ /* 0x010fea000383ffff */
[----:B------:R-:W-:Y:S05]  /*9f90*/  BRA `(.L_x_109) ;  /* 0xffffffcc00407947 */ /* 0x000fea000383ffff */
.L_x_118:
[----:B---3--:R3:W4:Y:S02]  /*9fa0*/  SYNCS.PHASECHK.TRANS64.TRYWAIT P0, [R112+URZ+0x30], R5 ;  /* 0x00003005700075a7 */ /* 0x00872400080011ff */
[----:B----4-:R-:W-:Y:S05]  /*9fb0*/  @!P0 NANOSLEEP.SYNCS 0x989680 ;  /* 0x009896800000895d */ /* 0x010fea0003900000 */
[----:B------:R-:W4:Y:S02]  /*9fc0*/  @!P0 SYNCS.PHASECHK.TRANS64 P0, [R112+URZ+0x30], R5 ;  /* 0x00003005700085a7 */ /* 0x000f2400080010ff */
[----:B----4-:R-:W-:Y:S05]  /*9fd0*/  @!P0 BRA `(.L_x_118) ;  /* 0xfffffffc00f08947 */ /* 0x010fea000383ffff */
[----:B------:R-:W-:Y:S05]  /*9fe0*/  BRA `(.L_x_117) ;  /* 0xffffffd800807947 */ /* 0x000fea000383ffff */
.L_x_126:
[----:B---3--:R3:W4:Y:S02]  /*9ff0*/  SYNCS.PHASECHK.TRANS64.TRYWAIT P0, [R102+URZ+0x30], R3 ;  /* 0x00003003660075a7 */ /* 0x00872400080011ff */
[----:B----4-:R-:W-:Y:S05]  /*a000*/  @!P0 NANOSLEEP.SYNCS 0x989680 ;  /* 0x009896800000895d */ /* 0x010fea0003900000 */
[----:B------:R-:W4:Y:S02]  /*a010*/  @!P0 SYNCS.PHASECHK.TRANS64 P0, [R102+URZ+0x30], R3 ;  /* 0x00003003660085a7 */ /* 0x000f2400080010ff */
[----:B----4-:R-:W-:Y:S05]  /*a020*/  @!P0 BRA `(.L_x_126) ;  /* 0xfffffffc00f08947 */ /* 0x010fea000383ffff */
[----:B------:R-:W-:Y:S05]  /*a030*/  BRA `(.L_x_125) ;  /* 0xffffffe400cc7947 */ /* 0x000fea000383ffff */
        .weak           $__internal_0_$__cuda_sm10x_tcgen05_guardrail_trap_col_being_dealloced_not_returned_by_alloc
        .type           $__internal_0_$__cuda_sm10x_tcgen05_guardrail_trap_col_being_dealloced_not_returned_by_alloc,@function
        .size           $__internal_0_$__cuda_sm10x_tcgen05_guardrail_trap_col_being_dealloced_not_returned_by_alloc,($__internal_1_$__cuda_sm10x_tcgen05_guardrail_trap_phase_invalid_during_alloc - $__internal_0_$__cuda_sm10x_tcgen05_guardrail_trap_col_being_dealloced_not_returned_by_alloc)
$__internal_0_$__cuda_sm10x_tcgen05_guardrail_trap_col_being_dealloced_not_returned_by_alloc:
[----:B------:R-:W-:Y:S05]  /*a040*/  BPT.TRAP 0x1 ;  /* 0x000000040000795c */ /* 0x000fea0000300000 */
[----:B------:R-:W-:-:S04]  /*a050*/  HFMA2 R3, -RZ, RZ, 0, 0 ;  /* 0x00000000ff037431 */ /* 0x000fc800000001ff */
[----:B------:R-:W-:Y:S05]  /*a060*/  RET.REL.NODEC R2 `(_ZN7cutlass13device_kernelINS_4gemm6kernel13GemmUniversalIN4cute5tupleIJiiiiEEENS1_10collective13CollectiveMmaINS1_35MainloopSm100TmaUmmaWarpSpecializedILi3ELi2ELi4ENS5_IJNS4_1CILi1EEENSA_ILi2EEESB_EEEEENS5_IJNSA_ILi64EEENSA_ILi256EEENSA_ILi32EEEEEENS_12float_e4m3_tENS5_IJlSB_lEEESJ_SK_NS4_8TiledMMAINS4_8MMA_AtomIJNS4_10MMA_TraitsINS4_19SM100_MMA_F8F6F4_SSEJSJ_SJ_fSF_SG_NS4_17integral_constantINS4_4UMMA5MajorELSR_0EEESS_NSP_INSQ_7ScaleInELST_0EEESU_EEEEEENS4_6LayoutINS5_IJSB_SB_SB_EEENS5_IJNSA_ILi0EEESZ_SZ_EEEEENS5_IJNS4_10UnderscoreES12_S12_EEEEENS4_23SM90_TMA_LOAD_MULTICASTENS4_14ComposedLayoutINS4_7SwizzleILi1ELi4ELi3EEENS4_18smem_ptr_flag_bitsILi8EEENSX_INS5_IJNSA_ILi8EEESH_EEENS5_IJSH_SB_EEEEEEEvNS4_8identityENS4_13SM90_TMA_LOADES1F_vS1G_EENS_8epilogue10collective18CollectiveEpilogueINS1J_23Sm100TmaWarpSpecializedILi4ELi2ELi32ELb0ELb0EEEJSI_NS5_IJNSX_ISF_SB_EES1O_EEESJ_SK_SJ_SK_NS1J_6fusion15FusionCallbacksIS1N_NS1Q_17LinearCombinationISJ_fSJ_fLNS_15FloatRoundStyleE2EEESI_S1P_JEEENS4_5SM1004TMEM4LOAD26SM100_TMEM_LOAD_16dp32b32xES1H_NS16_INS17_ILi2ELi4ELi3EEES1A_NSX_INS5_IJS1B_SF_EEENS5_IJSF_SB_EEEEEEENS4_39AutoVectorizingCopyWithAssumedAlignmentILi128EEENS4_14SM90_TMA_STOREES24_S26_S26_EEEvvEEEEvNT_6ParamsE) ;  /* 0xffffff5c02e47950 */ /* 0x000fea0003c3ffff */
        .weak           $__internal_1_$__cuda_sm10x_tcgen05_guardrail_trap_phase_invalid_during_alloc
        .type           $__internal_1_$__cuda_sm10x_tcgen05_guardrail_trap_phase_invalid_during_alloc,@function
        .size           $__internal_1_$__cuda_sm10x_tcgen05_guardrail_trap_phase_invalid_during_alloc,($__internal_2_$__cuda_sm10x_tcgen05_guardrail_trap_unallocated_columns_being_dealloced - $__internal_1_$__cuda_sm10x_tcgen05_guardrail_trap_phase_invalid_during_alloc)
$__internal_1_$__cuda_sm10x_tcgen05_guardrail_trap_phase_invalid_during_alloc:
[----:B------:R-:W-:Y:S05]  /*a070*/  BPT.TRAP 0x1 ;  /* 0x000000040000795c */ /* 0x000fea0000300000 */
[----:B------:R-:W-:-:S04]  /*a080*/  MOV R5, 0x0 ;  /* 0x0000000000057802 */ /* 0x000fc80000000f00 */
[----:B------:R-:W-:Y:S05]  /*a090*/  RET.REL.NODEC R4 `(_ZN7cutlass13device_kernelINS_4gemm6kernel13GemmUniversalIN4cute5tupleIJiiiiEEENS1_10collective13CollectiveMmaINS1_35MainloopSm100TmaUmmaWarpSpecializedILi3ELi2ELi4ENS5_IJNS4_1CILi1EEENSA_ILi2EEESB_EEEEENS5_IJNSA_ILi64EEENSA_ILi256EEENSA_ILi32EEEEEENS_12float_e4m3_tENS5_IJlSB_lEEESJ_SK_NS4_8TiledMMAINS4_8MMA_AtomIJNS4_10MMA_TraitsINS4_19SM100_MMA_F8F6F4_SSEJSJ_SJ_fSF_SG_NS4_17integral_constantINS4_4UMMA5MajorELSR_0EEESS_NSP_INSQ_7ScaleInELST_0EEESU_EEEEEENS4_6LayoutINS5_IJSB_SB_SB_EEENS5_IJNSA_ILi0EEESZ_SZ_EEEEENS5_IJNS4_10UnderscoreES12_S12_EEEEENS4_23SM90_TMA_LOAD_MULTICASTENS4_14ComposedLayoutINS4_7SwizzleILi1ELi4ELi3EEENS4_18smem_ptr_flag_bitsILi8EEENSX_INS5_IJNSA_ILi8EEESH_EEENS5_IJSH_SB_EEEEEEEvNS4_8identityENS4_13SM90_TMA_LOADES1F_vS1G_EENS_8epilogue10collective18CollectiveEpilogueINS1J_23Sm100TmaWarpSpecializedILi4ELi2ELi32ELb0ELb0EEEJSI_NS5_IJNSX_ISF_SB_EES1O_EEESJ_SK_SJ_SK_NS1J_6fusion15FusionCallbacksIS1N_NS1Q_17LinearCombinationISJ_fSJ_fLNS_15FloatRoundStyleE2EEESI_S1P_JEEENS4_5SM1004TMEM4LOAD26SM100_TMEM_LOAD_16dp32b32xES1H_NS16_INS17_ILi2ELi4ELi3EEES1A_NSX_INS5_IJS1B_SF_EEENS5_IJSF_SB_EEEEEEENS4_39AutoVectorizingCopyWithAssumedAlignmentILi128EEENS4_14SM90_TMA_STOREES24_S26_S26_EEEvvEEEEvNT_6ParamsE) ;  /* 0xffffff5c04d87950 */ /* 0x000fea0003c3ffff */
        .weak           $__internal_2_$__cuda_sm10x_tcgen05_guardrail_trap_unallocated_columns_being_dealloced
        .type           $__internal_2_$__cuda_sm10x_tcgen05_guardrail_trap_unallocated_columns_being_dealloced,@function
        .size           $__internal_2_$__cuda_sm10x_tcgen05_guardrail_trap_unallocated_columns_being_dealloced,(.L_x_174 - $__internal_2_$__cuda_sm10x_tcgen05_guardrail_trap_unallocated_columns_being_dealloced)
$__internal_2_$__cuda_sm10x_tcgen05_guardrail_trap_unallocated_columns_being_dealloced:
[----:B------:R-:W-:Y:S05]  /*a0a0*/  BPT.TRAP 0x1 ;  /* 0x000000040000795c */ /* 0x000fea0000300000 */
[----:B------:R-:W-:-:S04]  /*a0b0*/  HFMA2 R3, -RZ, RZ, 0, 0 ;  /* 0x00000000ff037431 */ /* 0x000fc800000001ff */
[----:B------:R-:W-:Y:S05]  /*a0c0*/  RET.REL.NODEC R2 `(_ZN7cutlass13device_kernelINS_4gemm6kernel13GemmUniversalIN4cute5tupleIJiiiiEEENS1_10collective13CollectiveMmaINS1_35MainloopSm100TmaUmmaWarpSpecializedILi3ELi2ELi4ENS5_IJNS4_1CILi1EEENSA_ILi2EEESB_EEEEENS5_IJNSA_ILi64EEENSA_ILi256EEENSA_ILi32EEEEEENS_12float_e4m3_tENS5_IJlSB_lEEESJ_SK_NS4_8TiledMMAINS4_8MMA_AtomIJNS4_10MMA_TraitsINS4_19SM100_MMA_F8F6F4_SSEJSJ_SJ_fSF_SG_NS4_17integral_constantINS4_4UMMA5MajorELSR_0EEESS_NSP_INSQ_7ScaleInELST_0EEESU_EEEEEENS4_6LayoutINS5_IJSB_SB_SB_EEENS5_IJNSA_ILi0EEESZ_SZ_EEEEENS5_IJNS4_10UnderscoreES12_S12_EEEEENS4_23SM90_TMA_LOAD_MULTICASTENS4_14ComposedLayoutINS4_7SwizzleILi1ELi4ELi3EEENS4_18smem_ptr_flag_bitsILi8EEENSX_INS5_IJNSA_ILi8EEESH_EEENS5_IJSH_SB_EEEEEEEvNS4_8identityENS4_13SM90_TMA_LOADES1F_vS1G_EENS_8epilogue10collective18CollectiveEpilogueINS1J_23Sm100TmaWarpSpecializedILi4ELi2ELi32ELb0ELb0EEEJSI_NS5_IJNSX_ISF_SB_EES1O_EEESJ_SK_SJ_SK_NS1J_6fusion15FusionCallbacksIS1N_NS1Q_17LinearCombinationISJ_fSJ_fLNS_15FloatRoundStyleE2EEESI_S1P_JEEENS4_5SM1004TMEM4LOAD26SM100_TMEM_LOAD_16dp32b32xES1H_NS16_INS17_ILi2ELi4ELi3EEES1A_NSX_INS5_IJS1B_SF_EEENS5_IJSF_SB_EEEEEEENS4_39AutoVectorizingCopyWithAssumedAlignmentILi128EEENS4_14SM90_TMA_STOREES24_S26_S26_EEEvvEEEEvNT_6ParamsE) ;  /* 0xffffff5c02cc7950 */ /* 0x000fea0003c3ffff */
.L_x_173:
[----:B------:R-:W-:-:S00]  /*a0d0*/  BRA `(.L_x_173) ;  /* 0xfffffffc00fc7947 */ /* 0x000fc0000383ffff */
[----:B------:R-:W-:-:S00]  /*a0e0*/  NOP ;  /* 0x0000000000007918 */ /* 0x000fc00000000000 */
        /* <DEDUP_REMOVED lines=9> */
.L_x_174:


//--------------------- .nv.global.init           --------------------------
	.section	.nv.global.init,"aw",@progbits
.nv.global.init:
	.type		$str$27,@object
	.size		$str$27,($str$28 - $str$27)
$str$27:
        /*0000*/ 	.byte	0x28, 0x61, 0x64, 0x64, 0x72, 0x65, 0x73, 0x73, 0x20, 0x26, 0x20, 0x6d, 0x61, 0x73, 0x6b, 0x29
        /*0010*/ 	.byte	0x20, 0x3d, 0x3d, 0x20, 0x30, 0x00
	.type		$str$28,@object
	.size		$str$28,($str$26 - $str$28)
$str$28:
        /*0016*/ 	.byte	0x2f, 0x74, 0x6d, 0x70, 0x2f, 0x63, 0x75, 0x74, 0x6c, 0x61, 0x73, 0x73, 0x5f, 0x73, 0x77, 0x65
        /*0026*/ 	.byte	0x65, 0x70, 0x5f, 0x73, 0x72, 0x63, 0x2f, 0x69, 0x6e, 0x63, 0x6c, 0x75, 0x64, 0x65, 0x2f, 0x63
        /*0036*/ 	.byte	0x75, 0x74, 0x65, 0x2f, 0x70, 0x6f, 0x69, 0x6e, 0x74, 0x65, 0x72, 0x5f, 0x66, 0x6c, 0x61, 0x67
        /*0046*/ 	.byte	0x67, 0x65, 0x64, 0x2e, 0x68, 0x70, 0x70, 0x00
	.type		$str$26,@object
	.size		$str$26,($str$25 - $str$26)
$str$26:
        /*004e*/ 	.byte	0x2f, 0x74, 0x6d, 0x70, 0x2f, 0x63, 0x75, 0x74, 0x6c, 0x61, 0x73, 0x73, 0x5f, 0x73, 0x77, 0x65
        /*005e*/ 	.byte	0x65, 0x70, 0x5f, 0x73, 0x72, 0x63, 0x2f, 0x69, 0x6e, 0x63, 0x6c, 0x75, 0x64, 0x65, 0x2f, 0x63
        /*006e*/ 	.byte	0x75, 0x74, 0x65, 0x2f, 0x61, 0x74, 0x6f, 0x6d, 0x2f, 0x63, 0x6f, 0x70, 0x79, 0x5f, 0x74, 0x72
        /*007e*/ 	.byte	0x61, 0x69, 0x74, 0x73, 0x5f, 0x73, 0x6d, 0x31, 0x30, 0x30, 0x2e, 0x68, 0x70, 0x70, 0x00
	.type		$str$25,@object
	.size		$str$25,(__unnamed_1 - $str$25)
$str$25:
        /*008d*/ 	.byte	0x28, 0x28, 0x75, 0x69, 0x6e, 0x74, 0x33, 0x32, 0x5f, 0x74, 0x28, 0x74, 0x68, 0x72, 0x65, 0x61
        /*009d*/ 	.byte	0x64, 0x49, 0x64, 0x78, 0x2e, 0x78, 0x29, 0x20, 0x2f, 0x20, 0x33, 0x32, 0x29, 0x20, 0x25, 0x20
        /*00ad*/ 	.byte	0x34, 0x29, 0x20, 0x3d, 0x3d, 0x20, 0x28, 0x28, 0x28, 0x74, 0x6d, 0x65, 0x6d, 0x5f, 0x61, 0x64
        /*00bd*/ 	.byte	0x64, 0x72, 0x20, 0x3e, 0x3e, 0x20, 0x31, 0x36, 0x29, 0x20, 0x2f, 0x20, 0x33, 0x32, 0x29, 0x20
        /*00cd*/ 	.byte	0x25, 0x20, 0x34, 0x29, 0x00
	.type		__unnamed_1,@object
	.size		__unnamed_1,(__unnamed_2 - __unnamed_1)
__unnamed_1:
        /*00d2*/ 	.byte	0x61, 0x75, 0x74, 0x6f, 0x20, 0x63, 0x75, 0x74, 0x65, 0x3a, 0x3a, 0x61, 0x73, 0x5f, 0x70, 0x6f
        /* <DEDUP_REMOVED lines=24> */
        /*0262*/ 	.byte	0x3c, 0x34, 0x30, 0x39, 0x36, 0x3e, 0x3e, 0x3e, 0x3e, 0x5d, 0x00
	.type		__unnamed_2,@object
	.size		__unnamed_2,(__unnamed_3 - __unnamed_2)
__unnamed_2:
        /* <DEDUP_REMOVED lines=26> */
	.type		__unnamed_3,@object
	.size		__unnamed_3,(.L_3 - __unnamed_3)
__unnamed_3:
        /* <DEDUP_REMOVED lines=40> */
        /*0688*/ 	.byte	0x74, 0x65, 0x3a, 0x3a, 0x43, 0x3c, 0x30, 0x3e, 0x3e, 0x3e, 0x3e, 0x5d, 0x00
.L_3:


//--------------------- .nv.shared._ZN7cutlass13device_kernelINS_4gemm6kernel13GemmUniversalIN4cute5tupleIJiiiiEEENS1_10collective13CollectiveMmaINS1_35MainloopSm100TmaUmmaWarpSpecializedILi3ELi2ELi4ENS5_IJNS4_1CILi1EEENSA_ILi2EEESB_EEEEENS5_IJNSA_ILi64EEENSA_ILi256EEENSA_ILi32EEEEEENS_12float_e4m3_tENS5_IJlSB_lEEESJ_SK_NS4_8TiledMMAINS4_8MMA_AtomIJNS4_10MMA_TraitsINS4_19SM100_MMA_F8F6F4_SSEJSJ_SJ_fSF_SG_NS4_17integral_constantINS4_4UMMA5MajorELSR_0EEESS_NSP_INSQ_7ScaleInELST_0EEESU_EEEEEENS4_6LayoutINS5_IJSB_SB_SB_EEENS5_IJNSA_ILi0EEESZ_SZ_EEEEENS5_IJNS4_10UnderscoreES12_S12_EEEEENS4_23SM90_TMA_LOAD_MULTICASTENS4_14ComposedLayoutINS4_7SwizzleILi1ELi4ELi3EEENS4_18smem_ptr_flag_bitsILi8EEENSX_INS5_IJNSA_ILi8EEESH_EEENS5_IJSH_SB_EEEEEEEvNS4_8identityENS4_13SM90_TMA_LOADES1F_vS1G_EENS_8epilogue10collective18CollectiveEpilogueINS1J_23Sm100TmaWarpSpecializedILi4ELi2ELi32ELb0ELb0EEEJSI_NS5_IJNSX_ISF_SB_EES1O_EEESJ_SK_SJ_SK_NS1J_6fusion15FusionCallbacksIS1N_NS1Q_17LinearCombinationISJ_fSJ_fLNS_15FloatRoundStyleE2EEESI_S1P_JEEENS4_5SM1004TMEM4LOAD26SM100_TMEM_LOAD_16dp32b32xES1H_NS16_INS17_ILi2ELi4ELi3EEES1A_NSX_INS5_IJS1B_SF_EEENS5_IJSF_SB_EEEEEEENS4_39AutoVectorizingCopyWithAssumedAlignmentILi128EEENS4_14SM90_TMA_STOREES24_S26_S26_EEEvvEEEEvNT_6ParamsE --------------------------
	.section	.nv.shared._ZN7cutlass13device_kernelINS_4gemm6kernel13GemmUniversalIN4cute5tupleIJiiiiEEENS1_10collective13CollectiveMmaINS1_35MainloopSm100TmaUmmaWarpSpecializedILi3ELi2ELi4ENS5_IJNS4_1CILi1EEENSA_ILi2EEESB_EEEEENS5_IJNSA_ILi64EEENSA_ILi256EEENSA_ILi32EEEEEENS_12float_e4m3_tENS5_IJlSB_lEEESJ_SK_NS4_8TiledMMAINS4_8MMA_AtomIJNS4_10MMA_TraitsINS4_19SM100_MMA_F8F6F4_SSEJSJ_SJ_fSF_SG_NS4_17integral_constantINS4_4UMMA5MajorELSR_0EEESS_NSP_INSQ_7ScaleInELST_0EEESU_EEEEEENS4_6LayoutINS5_IJSB_SB_SB_EEENS5_IJNSA_ILi0EEESZ_SZ_EEEEENS5_IJNS4_10UnderscoreES12_S12_EEEEENS4_23SM90_TMA_LOAD_MULTICASTENS4_14ComposedLayoutINS4_7SwizzleILi1ELi4ELi3EEENS4_18smem_ptr_flag_bitsILi8EEENSX_INS5_IJNSA_ILi8EEESH_EEENS5_IJSH_SB_EEEEEEEvNS4_8identityENS4_13SM90_TMA_LOADES1F_vS1G_EENS_8epilogue10collective18CollectiveEpilogueINS1J_23Sm100TmaWarpSpecializedILi4ELi2ELi32ELb0ELb0EEEJSI_NS5_IJNSX_ISF_SB_EES1O_EEESJ_SK_SJ_SK_NS1J_6fusion15FusionCallbacksIS1N_NS1Q_17LinearCombinationISJ_fSJ_fLNS_15FloatRoundStyleE2EEESI_S1P_JEEENS4_5SM1004TMEM4LOAD26SM100_TMEM_LOAD_16dp32b32xES1H_NS16_INS17_ILi2ELi4ELi3EEES1A_NSX_INS5_IJS1B_SF_EEENS5_IJSF_SB_EEEEEEENS4_39AutoVectorizingCopyWithAssumedAlignmentILi128EEENS4_14SM90_TMA_STOREES24_S26_S26_EEEvvEEEEvNT_6ParamsE,"aw",@nobits
	.sectionflags	@""
	.align	16
	.zero		1024


//--------------------- .nv.shared.reserved.0     --------------------------
	.section	.nv.shared.reserved.0,"aw",@nobits
	.weak		__nv_reservedSMEM_offset_0_alias
	.size		__nv_reservedSMEM_offset_0_alias, 0, 64
	.other		__nv_reservedSMEM_offset_0_alias,@"STO_CUDA_RESERVED_SHARED STV_DEFAULT"
__nv_reservedSMEM_offset_0_alias:
	.zero		0
.nv.shared.reserved.0:
	.zero		64
	.weak		__nv_reservedSMEM_tcgen05_partition
	.type		__nv_reservedSMEM_tcgen05_partition,@object
	.size		__nv_reservedSMEM_tcgen05_partition,(.L_0 - __nv_reservedSMEM_tcgen05_partition)
__nv_reservedSMEM_tcgen05_partition:
	.zero		32
.L_0:


//--------------------- .nv.global                --------------------------
	.section	.nv.global,"aw",@nobits
.nv.global:
	.type		_ZN39_INTERNAL_a163513c_4_k_cu_b225ec8d_75764cute1_E,@object
	.size		_ZN39_INTERNAL_a163513c_4_k_cu_b225ec8d_75764cute1_E,(_ZN39_INTERNAL_a163513c_4_k_cu_b225ec8d_75764cuda3std3__45__cpo6cbeginE - _ZN39_INTERNAL_a163513c_4_k_cu_b225ec8d_75764cute1_E)
_ZN39_INTERNAL_a163513c_4_k_cu_b225ec8d_75764cute1_E:
	.zero		1
	.type		_ZN39_INTERNAL_a163513c_4_k_cu_b225ec8d_75764cuda3std3__45__cpo6cbeginE,@object
	.size		_ZN39_INTERNAL_a163513c_4_k_cu_b225ec8d_75764cuda3std3__45__cpo6cbeginE,(_ZN39_INTERNAL_a163513c_4_k_cu_b225ec8d_75764cuda3std3__48in_placeE - _ZN39_INTERNAL_a163513c_4_k_cu_b225ec8d_75764cuda3std3__45__cpo6cbeginE)
_ZN39_INTERNAL_a163513c_4_k_cu_b225ec8d_75764cuda3std3__45__cpo6cbeginE:
	.zero		1
	.type		_ZN39_INTERNAL_a163513c_4_k_cu_b225ec8d_75764cuda3std3__48in_placeE,@object
	.size		_ZN39_INTERNAL_a163513c_4_k_cu_b225ec8d_75764cuda3std3__48in_placeE,(_ZN39_INTERNAL_a163513c_4_k_cu_b225ec8d_75764cuda3std6ranges3__45__cpo9iter_moveE - _ZN39_INTERNAL_a163513c_4_k_cu_b225ec8d_75764cuda3std3__48in_placeE)
_ZN39_INTERNAL_a163513c_4_k_cu_b225ec8d_75764cuda3std3__48in_placeE:
	.zero		1
	.type		_ZN39_INTERNAL_a163513c_4_k_cu_b225ec8d_75764cuda3std6ranges3__45__cpo9iter_moveE,@object
	.size		_ZN39_INTERNAL_a163513c_4_k_cu_b225ec8d_75764cuda3std6ranges3__45__cpo9iter_moveE,(_ZN39_INTERNAL_a163513c_4_k_cu_b225ec8d_75764cuda3std3__45__cpo5beginE - _ZN39_INTERNAL_a163513c_4_k_cu_b225ec8d_75764cuda3std6ranges3__45__cpo9iter_moveE)
_ZN39_INTERNAL_a163513c_4_k_cu_b225ec8d_75764cuda3std6ranges3__45__cpo9iter_moveE:
	.zero		1
	.type		_ZN39_INTERNAL_a163513c_4_k_cu_b225ec8d_75764cuda3std3__45__cpo5beginE,@object
	.size		_ZN39_INTERNAL_a163513c_4_k_cu_b225ec8d_75764cuda3std3__45__cpo5beginE,(_ZN39_INTERNAL_a163513c_4_k_cu_b225ec8d_75764cuda3std3__441_GLOBAL__N__a163513c_4_k_cu_b225ec8d_75766ignoreE - _ZN39_INTERNAL_a163513c_4_k_cu_b225ec8d_75764cuda3std3__45__cpo5beginE)
_ZN39_INTERNAL_a163513c_4_k_cu_b225ec8d_75764cuda3std3__45__cpo5beginE:
	.zero		1
	.type		_ZN39_INTERNAL_a163513c_4_k_cu_b225ec8d_75764cuda3std3__441_GLOBAL__N__a163513c_4_k_cu_b225ec8d_75766ignoreE,@object
	.size		_ZN39_INTERNAL_a163513c_4_k_cu_b225ec8d_75764cuda3std3__441_GLOBAL__N__a163513c_4_k_cu_b225ec8d_75766ignoreE,(_ZN39_INTERNAL_a163513c_4_k_cu_b225ec8d_75764cute7productE - _ZN39_INTERNAL_a163513c_4_k_cu_b225ec8d_75764cuda3std3__441_GLOBAL__N__a163513c_4_k_cu_b225ec8d_75766ignoreE)
_ZN39_INTERNAL_a163513c_4_k_cu_b225ec8d_75764cuda3std3__441_GLOBAL__N__a163513c_4_k_cu_b225ec8d_75766ignoreE:
	.zero		1
	.type		_ZN39_INTERNAL_a163513c_4_k_cu_b225ec8d_75764cute7productE,@object
	.size		_ZN39_INTERNAL_a163513c_4_k_cu_b225ec8d_75764cute7productE,(_ZN39_INTERNAL_a163513c_4_k_cu_b225ec8d_75764cuda3std3__45__cpo3endE - _ZN39_INTERNAL_a163513c_4_k_cu_b225ec8d_75764cute7productE)
_ZN39_INTERNAL_a163513c_4_k_cu_b225ec8d_75764cute7productE:
	.zero		1
	.type		_ZN39_INTERNAL_a163513c_4_k_cu_b225ec8d_75764cuda3std3__45__cpo3endE,@object
	.size		_ZN39_INTERNAL_a163513c_4_k_cu_b225ec8d_75764cuda3std3__45__cpo3endE,(_ZN39_INTERNAL_a163513c_4_k_cu_b225ec8d_75764cuda3std3__419piecewise_constructE - _ZN39_INTERNAL_a163513c_4_k_cu_b225ec8d_75764cuda3std3__45__cpo3endE)
_ZN39_INTERNAL_a163513c_4_k_cu_b225ec8d_75764cuda3std3__45__cpo3endE:
	.zero		1
	.type		_ZN39_INTERNAL_a163513c_4_k_cu_b225ec8d_75764cuda3std3__419piecewise_constructE,@object
	.size		_ZN39_INTERNAL_a163513c_4_k_cu_b225ec8d_75764cuda3std3__419piecewise_constructE,(_ZN39_INTERNAL_a163513c_4_k_cu_b225ec8d_75764cuda3std3__45__cpo4cendE - _ZN39_INTERNAL_a163513c_4_k_cu_b225ec8d_75764cuda3std3__419piecewise_constructE)
_ZN39_INTERNAL_a163513c_4_k_cu_b225ec8d_75764cuda3std3__419piecewise_constructE:
	.zero		1
	.type		_ZN39_INTERNAL_a163513c_4_k_cu_b225ec8d_75764cuda3std3__45__cpo4cendE,@object
	.size		_ZN39_INTERNAL_a163513c_4_k_cu_b225ec8d_75764cuda3std3__45__cpo4cendE,(_ZN39_INTERNAL_a163513c_4_k_cu_b225ec8d_75764cuda3std6ranges3__45__cpo4swapE - _ZN39_INTERNAL_a163513c_4_k_cu_b225ec8d_75764cuda3std3__45__cpo4cendE)
_ZN39_INTERNAL_a163513c_4_k_cu_b225ec8d_75764cuda3std3__45__cpo4cendE:
	.zero		1
	.type		_ZN39_INTERNAL_a163513c_4_k_cu_b225ec8d_75764cuda3std6ranges3__45__cpo4swapE,@object
	.size		_ZN39_INTERNAL_a163513c_4_k_cu_b225ec8d_75764cuda3std6ranges3__45__cpo4swapE,(.L_11 - _ZN39_INTERNAL_a163513c_4_k_cu_b225ec8d_75764cuda3std6ranges3__45__cpo4swapE)
_ZN39_INTERNAL_a163513c_4_k_cu_b225ec8d_75764cuda3std6ranges3__45__cpo4swapE:
	.zero		1
.L_11:


//--------------------- .nv.constant0._ZN7cutlass13device_kernelINS_4gemm6kernel13GemmUniversalIN4cute5tupleIJiiiiEEENS1_10collective13CollectiveMmaINS1_35MainloopSm100TmaUmmaWarpSpecializedILi3ELi2ELi4ENS5_IJNS4_1CILi1EEENSA_ILi2EEESB_EEEEENS5_IJNSA_ILi64EEENSA_ILi256EEENSA_ILi32EEEEEENS_12float_e4m3_tENS5_IJlSB_lEEESJ_SK_NS4_8TiledMMAINS4_8MMA_AtomIJNS4_10MMA_TraitsINS4_19SM100_MMA_F8F6F4_SSEJSJ_SJ_fSF_SG_NS4_17integral_constantINS4_4UMMA5MajorELSR_0EEESS_NSP_INSQ_7ScaleInELST_0EEESU_EEEEEENS4_6LayoutINS5_IJSB_SB_SB_EEENS5_IJNSA_ILi0EEESZ_SZ_EEEEENS5_IJNS4_10UnderscoreES12_S12_EEEEENS4_23SM90_TMA_LOAD_MULTICASTENS4_14ComposedLayoutINS4_7SwizzleILi1ELi4ELi3EEENS4_18smem_ptr_flag_bitsILi8EEENSX_INS5_IJNSA_ILi8EEESH_EEENS5_IJSH_SB_EEEEEEEvNS4_8identityENS4_13SM90_TMA_LOADES1F_vS1G_EENS_8epilogue10collective18CollectiveEpilogueINS1J_23Sm100TmaWarpSpecializedILi4ELi2ELi32ELb0ELb0EEEJSI_NS5_IJNSX_ISF_SB_EES1O_EEESJ_SK_SJ_SK_NS1J_6fusion15FusionCallbacksIS1N_NS1Q_17LinearCombinationISJ_fSJ_fLNS_15FloatRoundStyleE2EEESI_S1P_JEEENS4_5SM1004TMEM4LOAD26SM100_TMEM_LOAD_16dp32b32xES1H_NS16_INS17_ILi2ELi4ELi3EEES1A_NSX_INS5_IJS1B_SF_EEENS5_IJSF_SB_EEEEEEENS4_39AutoVectorizingCopyWithAssumedAlignmentILi128EEENS4_14SM90_TMA_STOREES24_S26_S26_EEEvvEEEEvNT_6ParamsE --------------------------
	.section	.nv.constant0._ZN7cutlass13device_kernelINS_4gemm6kernel13GemmUniversalIN4cute5tupleIJiiiiEEENS1_10collective13CollectiveMmaINS1_35MainloopSm100TmaUmmaWarpSpecializedILi3ELi2ELi4ENS5_IJNS4_1CILi1EEENSA_ILi2EEESB_EEEEENS5_IJNSA_ILi64EEENSA_ILi256EEENSA_ILi32EEEEEENS_12float_e4m3_tENS5_IJlSB_lEEESJ_SK_NS4_8TiledMMAINS4_8MMA_AtomIJNS4_10MMA_TraitsINS4_19SM100_MMA_F8F6F4_SSEJSJ_SJ_fSF_SG_NS4_17integral_constantINS4_4UMMA5MajorELSR_0EEESS_NSP_INSQ_7ScaleInELST_0EEESU_EEEEEENS4_6LayoutINS5_IJSB_SB_SB_EEENS5_IJNSA_ILi0EEESZ_SZ_EEEEENS5_IJNS4_10UnderscoreES12_S12_EEEEENS4_23SM90_TMA_LOAD_MULTICASTENS4_14ComposedLayoutINS4_7SwizzleILi1ELi4ELi3EEENS4_18smem_ptr_flag_bitsILi8EEENSX_INS5_IJNSA_ILi8EEESH_EEENS5_IJSH_SB_EEEEEEEvNS4_8identityENS4_13SM90_TMA_LOADES1F_vS1G_EENS_8epilogue10collective18CollectiveEpilogueINS1J_23Sm100TmaWarpSpecializedILi4ELi2ELi32ELb0ELb0EEEJSI_NS5_IJNSX_ISF_SB_EES1O_EEESJ_SK_SJ_SK_NS1J_6fusion15FusionCallbacksIS1N_NS1Q_17LinearCombinationISJ_fSJ_fLNS_15FloatRoundStyleE2EEESI_S1P_JEEENS4_5SM1004TMEM4LOAD26SM100_TMEM_LOAD_16dp32b32xES1H_NS16_INS17_ILi2ELi4ELi3EEES1A_NSX_INS5_IJS1B_SF_EEENS5_IJSF_SB_EEEEEEENS4_39AutoVectorizingCopyWithAssumedAlignmentILi128EEENS4_14SM90_TMA_STOREES24_S26_S26_EEEvvEEEEvNT_6ParamsE,"a",@progbits
	.sectionflags	@""
	.align	4
.nv.constant0._ZN7cutlass13device_kernelINS_4gemm6kernel13GemmUniversalIN4cute5tupleIJiiiiEEENS1_10collective13CollectiveMmaINS1_35MainloopSm100TmaUmmaWarpSpecializedILi3ELi2ELi4ENS5_IJNS4_1CILi1EEENSA_ILi2EEESB_EEEEENS5_IJNSA_ILi64EEENSA_ILi256EEENSA_ILi32EEEEEENS_12float_e4m3_tENS5_IJlSB_lEEESJ_SK_NS4_8TiledMMAINS4_8MMA_AtomIJNS4_10MMA_TraitsINS4_19SM100_MMA_F8F6F4_SSEJSJ_SJ_fSF_SG_NS4_17integral_constantINS4_4UMMA5MajorELSR_0EEESS_NSP_INSQ_7ScaleInELST_0EEESU_EEEEEENS4_6LayoutINS5_IJSB_SB_SB_EEENS5_IJNSA_ILi0EEESZ_SZ_EEEEENS5_IJNS4_10UnderscoreES12_S12_EEEEENS4_23SM90_TMA_LOAD_MULTICASTENS4_14ComposedLayoutINS4_7SwizzleILi1ELi4ELi3EEENS4_18smem_ptr_flag_bitsILi8EEENSX_INS5_IJNSA_ILi8EEESH_EEENS5_IJSH_SB_EEEEEEEvNS4_8identityENS4_13SM90_TMA_LOADES1F_vS1G_EENS_8epilogue10collective18CollectiveEpilogueINS1J_23Sm100TmaWarpSpecializedILi4ELi2ELi32ELb0ELb0EEEJSI_NS5_IJNSX_ISF_SB_EES1O_EEESJ_SK_SJ_SK_NS1J_6fusion15FusionCallbacksIS1N_NS1Q_17LinearCombinationISJ_fSJ_fLNS_15FloatRoundStyleE2EEESI_S1P_JEEENS4_5SM1004TMEM4LOAD26SM100_TMEM_LOAD_16dp32b32xES1H_NS16_INS17_ILi2ELi4ELi3EEES1A_NSX_INS5_IJS1B_SF_EEENS5_IJSF_SB_EEEEEEENS4_39AutoVectorizingCopyWithAssumedAlignmentILi128EEENS4_14SM90_TMA_STOREES24_S26_S26_EEEvvEEEEvNT_6ParamsE:
	.zero		2944


//--------------------- SYMBOLS --------------------------

	.type		.nv.reservedSmem.offset0,@object
	.size		.nv.reservedSmem.offset0,0x4
	.type		.nv.reservedSmem.cap,@object
	.size		.nv.reservedSmem.cap,0x4
	.type		__assertfail,@function
